// auto-generated by cutlass_sweep.gemm — config: {"arch": "sm_90", "cluster_m": 1, "cluster_n": 1, "dtype": "e5m2", "dtype_b": "e4m3", "layout": "nt", "stages": 0, "tile_k": 128, "tile_m": 64, "tile_n": 256}
#include "cutlass/cutlass.h"
#include "cutlass/gemm/collective/collective_builder.hpp"
#include "cutlass/gemm/device/gemm_universal_adapter.h"
#include "cutlass/gemm/kernel/gemm_universal.hpp"
#include "cutlass/epilogue/collective/collective_builder.hpp"

using ElemA = cutlass::float_e5m2_t;
using ElemB = cutlass::float_e4m3_t;
using ElemCD = cutlass::float_e5m2_t;
using Acc  = float;
using TileShape    = cute::Shape<cute::_64, cute::_256, cute::_128>;
using ClusterShape = cute::Shape<cute::_1, cute::_1, cute::_1>;

using CollectiveEpilogue = typename cutlass::epilogue::collective::CollectiveBuilder<
    cutlass::arch::Sm90, cutlass::arch::OpClassTensorOp,
    TileShape, ClusterShape,
    cutlass::epilogue::collective::EpilogueTileAuto,
    Acc, Acc,
    ElemCD, cutlass::layout::RowMajor, 128 / cutlass::sizeof_bits<ElemCD>::value,
    ElemCD, cutlass::layout::RowMajor, 128 / cutlass::sizeof_bits<ElemCD>::value,
    cutlass::epilogue::collective::EpilogueScheduleAuto
  >::CollectiveOp;

using CollectiveMainloop = typename cutlass::gemm::collective::CollectiveBuilder<
    cutlass::arch::Sm90, cutlass::arch::OpClassTensorOp,
    ElemA, cutlass::layout::RowMajor, 128 / cutlass::sizeof_bits<ElemA>::value,
    ElemB, cutlass::layout::ColumnMajor, 128 / cutlass::sizeof_bits<ElemB>::value,
    Acc,
    TileShape, ClusterShape,
    cutlass::gemm::collective::StageCountAutoCarveout<static_cast<int>(sizeof(typename CollectiveEpilogue::SharedStorage))>,
    cutlass::gemm::collective::KernelScheduleAuto
  >::CollectiveOp;

using GemmKernel = cutlass::gemm::kernel::GemmUniversal<
    cute::Shape<int,int,int,int>,
    CollectiveMainloop,
    CollectiveEpilogue
>;
using Gemm = cutlass::gemm::device::GemmUniversalAdapter<GemmKernel>;

// Force the device kernel symbol into the cubin without needing a host main.
auto* _anchor = &cutlass::device_kernel<GemmKernel>;


// ===== COMPILED SASS (sm_90a) =====

	.target	sm_90a

	.elftype	@"ET_EXEC"


//--------------------- .note.nv.tkinfo           --------------------------
	.section	.note.nv.tkinfo,"",@"SHT_NOTE"
	.sectionflags	@"SHF_NOTE_NV_TKINFO"
	.tkinfo
        /*0018*/ 	.word	0x00000002
        /*0030*/ 	.string	""
        /*0030*/ 	.string	"ptxas"
        /*0030*/ 	.string	"Cuda compilation tools, release 13.0, V13.0.88"
        /*0030*/ 	.string	"Build cuda_13.0.r13.0/compiler.36424714_0"
        /*0030*/ 	.string	"-arch sm_90a -m 64 "



//--------------------- .note.nv.cuinfo           --------------------------
	.section	.note.nv.cuinfo,"",@"SHT_NOTE"
	.sectionflags	@"SHF_NOTE_NV_CUINFO"
        /*0018*/ 	.short	0x0002
        /*001a*/ 	.short	0x005a
        /*001c*/ 	.short	0x0082
	.zero		2


//--------------------- .nv.info                  --------------------------
	.section	.nv.info,"",@"SHT_CUDA_INFO"
	.align	4


	//----- nvinfo : EIATTR_REGCOUNT
	.align		4
        /*0000*/ 	.byte	0x04, 0x2f
        /*0002*/ 	.short	(.L_12 - .L_11)
	.align		4
.L_11:
        /*0004*/ 	.word	index@(_ZN7cutlass13device_kernelINS_4gemm6kernel13GemmUniversalIN4cute5tupleIJiiiiEEENS1_10collective13CollectiveMmaINS1_37MainloopSm90TmaGmmaWarpSpecializedFP8ILi5ENS5_IJNS4_1CILi1EEESB_SB_EEENS1_32KernelTmaWarpSpecializedPingpongEEENS5_IJNSA_ILi64EEENSA_ILi256EEENSA_ILi128EEEEEENS_12float_e5m2_tENS5_IJlSB_lEEENS_12float_e4m3_tESK_NS4_8TiledMMAINS4_8MMA_AtomIJNS4_4SM904GMMA31MMA_64x256x32_F32E5M2E4M3_SS_TNILNSP_7ScaleInE1ELSR_1EEEEEENS4_6LayoutISC_NS5_IJNSA_ILi0EEESV_SV_EEEEENS5_IJNS4_10UnderscoreESY_SY_EEEEENS4_13SM90_TMA_LOADENS4_14ComposedLayoutINS4_7SwizzleILi3ELi4ELi3EEENS4_18smem_ptr_flag_bitsILi8EEENSU_INS5_IJNSA_ILi8EEESH_EEENS5_IJSH_SB_EEEEEEEvNS4_8identityES11_S1B_vS1C_EENS_8epilogue10collective6detail29Sm90TmaWarpSpecializedAdapterINS1F_15DefaultEpilogueISJ_SK_SK_NS1E_6thread17LinearCombinationISJ_Li1EffLNS1J_9ScaleType4KindE0ELNS_15FloatRoundStyleE2ESJ_EENS1_15EpilogueDefaultEEEEEvvEEEEvNT_6ParamsE)
        /*0008*/ 	.word	0x000000a8


	//----- nvinfo : EIATTR_FRAME_SIZE
	.align		4
.L_12:
        /*000c*/ 	.byte	0x04, 0x11
        /*000e*/ 	.short	(.L_14 - .L_13)
	.align		4
.L_13:
        /*0010*/ 	.word	index@(_ZN7cutlass13device_kernelINS_4gemm6kernel13GemmUniversalIN4cute5tupleIJiiiiEEENS1_10collective13CollectiveMmaINS1_37MainloopSm90TmaGmmaWarpSpecializedFP8ILi5ENS5_IJNS4_1CILi1EEESB_SB_EEENS1_32KernelTmaWarpSpecializedPingpongEEENS5_IJNSA_ILi64EEENSA_ILi256EEENSA_ILi128EEEEEENS_12float_e5m2_tENS5_IJlSB_lEEENS_12float_e4m3_tESK_NS4_8TiledMMAINS4_8MMA_AtomIJNS4_4SM904GMMA31MMA_64x256x32_F32E5M2E4M3_SS_TNILNSP_7ScaleInE1ELSR_1EEEEEENS4_6LayoutISC_NS5_IJNSA_ILi0EEESV_SV_EEEEENS5_IJNS4_10UnderscoreESY_SY_EEEEENS4_13SM90_TMA_LOADENS4_14ComposedLayoutINS4_7SwizzleILi3ELi4ELi3EEENS4_18smem_ptr_flag_bitsILi8EEENSU_INS5_IJNSA_ILi8EEESH_EEENS5_IJSH_SB_EEEEEEEvNS4_8identityES11_S1B_vS1C_EENS_8epilogue10collective6detail29Sm90TmaWarpSpecializedAdapterINS1F_15DefaultEpilogueISJ_SK_SK_NS1E_6thread17LinearCombinationISJ_Li1EffLNS1J_9ScaleType4KindE0ELNS_15FloatRoundStyleE2ESJ_EENS1_15EpilogueDefaultEEEEEvvEEEEvNT_6ParamsE)
        /*0014*/ 	.word	0x00000108


	//----- nvinfo : EIATTR_MIN_STACK_SIZE
	.align		4
.L_14:
        /*0018*/ 	.byte	0x04, 0x12
        /*001a*/ 	.short	(.L_16 - .L_15)
	.align		4
.L_15:
        /*001c*/ 	.word	index@(_ZN7cutlass13device_kernelINS_4gemm6kernel13GemmUniversalIN4cute5tupleIJiiiiEEENS1_10collective13CollectiveMmaINS1_37MainloopSm90TmaGmmaWarpSpecializedFP8ILi5ENS5_IJNS4_1CILi1EEESB_SB_EEENS1_32KernelTmaWarpSpecializedPingpongEEENS5_IJNSA_ILi64EEENSA_ILi256EEENSA_ILi128EEEEEENS_12float_e5m2_tENS5_IJlSB_lEEENS_12float_e4m3_tESK_NS4_8TiledMMAINS4_8MMA_AtomIJNS4_4SM904GMMA31MMA_64x256x32_F32E5M2E4M3_SS_TNILNSP_7ScaleInE1ELSR_1EEEEEENS4_6LayoutISC_NS5_IJNSA_ILi0EEESV_SV_EEEEENS5_IJNS4_10UnderscoreESY_SY_EEEEENS4_13SM90_TMA_LOADENS4_14ComposedLayoutINS4_7SwizzleILi3ELi4ELi3EEENS4_18smem_ptr_flag_bitsILi8EEENSU_INS5_IJNSA_ILi8EEESH_EEENS5_IJSH_SB_EEEEEEEvNS4_8identityES11_S1B_vS1C_EENS_8epilogue10collective6detail29Sm90TmaWarpSpecializedAdapterINS1F_15DefaultEpilogueISJ_SK_SK_NS1E_6thread17LinearCombinationISJ_Li1EffLNS1J_9ScaleType4KindE0ELNS_15FloatRoundStyleE2ESJ_EENS1_15EpilogueDefaultEEEEEvvEEEEvNT_6ParamsE)
        /*0020*/ 	.word	0x00000108
.L_16:


//--------------------- .nv.compat                --------------------------
	.section	.nv.compat,"",@"SHT_CUDA_COMPAT_INFO"
	.align	4
        /*0000*/ 	.byte	0x02, 0x09, 0x01, 0x00, 0x02, 0x02, 0x04, 0x00, 0x02, 0x05, 0x05, 0x00, 0x03, 0x07, 0x01, 0x01
        /*0010*/ 	.byte	0x02, 0x03, 0x01, 0x00, 0x02, 0x06, 0x01, 0x00, 0x04, 0x0b, 0x08, 0x00, 0x00, 0x00, 0x00, 0x00
        /*0020*/ 	.byte	0x00, 0x00, 0x00, 0x00


//--------------------- .nv.info._ZN7cutlass13device_kernelINS_4gemm6kernel13GemmUniversalIN4cute5tupleIJiiiiEEENS1_10collective13CollectiveMmaINS1_37MainloopSm90TmaGmmaWarpSpecializedFP8ILi5ENS5_IJNS4_1CILi1EEESB_SB_EEENS1_32KernelTmaWarpSpecializedPingpongEEENS5_IJNSA_ILi64EEENSA_ILi256EEENSA_ILi128EEEEEENS_12float_e5m2_tENS5_IJlSB_lEEENS_12float_e4m3_tESK_NS4_8TiledMMAINS4_8MMA_AtomIJNS4_4SM904GMMA31MMA_64x256x32_F32E5M2E4M3_SS_TNILNSP_7ScaleInE1ELSR_1EEEEEENS4_6LayoutISC_NS5_IJNSA_ILi0EEESV_SV_EEEEENS5_IJNS4_10UnderscoreESY_SY_EEEEENS4_13SM90_TMA_LOADENS4_14ComposedLayoutINS4_7SwizzleILi3ELi4ELi3EEENS4_18smem_ptr_flag_bitsILi8EEENSU_INS5_IJNSA_ILi8EEESH_EEENS5_IJSH_SB_EEEEEEEvNS4_8identityES11_S1B_vS1C_EENS_8epilogue10collective6detail29Sm90TmaWarpSpecializedAdapterINS1F_15DefaultEpilogueISJ_SK_SK_NS1E_6thread17LinearCombinationISJ_Li1EffLNS1J_9ScaleType4KindE0ELNS_15FloatRoundStyleE2ESJ_EENS1_15EpilogueDefaultEEEEEvvEEEEvNT_6ParamsE --------------------------
	.section	.nv.info._ZN7cutlass13device_kernelINS_4gemm6kernel13GemmUniversalIN4cute5tupleIJiiiiEEENS1_10collective13CollectiveMmaINS1_37MainloopSm90TmaGmmaWarpSpecializedFP8ILi5ENS5_IJNS4_1CILi1EEESB_SB_EEENS1_32KernelTmaWarpSpecializedPingpongEEENS5_IJNSA_ILi64EEENSA_ILi256EEENSA_ILi128EEEEEENS_12float_e5m2_tENS5_IJlSB_lEEENS_12float_e4m3_tESK_NS4_8TiledMMAINS4_8MMA_AtomIJNS4_4SM904GMMA31MMA_64x256x32_F32E5M2E4M3_SS_TNILNSP_7ScaleInE1ELSR_1EEEEEENS4_6LayoutISC_NS5_IJNSA_ILi0EEESV_SV_EEEEENS5_IJNS4_10UnderscoreESY_SY_EEEEENS4_13SM90_TMA_LOADENS4_14ComposedLayoutINS4_7SwizzleILi3ELi4ELi3EEENS4_18smem_ptr_flag_bitsILi8EEENSU_INS5_IJNSA_ILi8EEESH_EEENS5_IJSH_SB_EEEEEEEvNS4_8identityES11_S1B_vS1C_EENS_8epilogue10collective6detail29Sm90TmaWarpSpecializedAdapterINS1F_15DefaultEpilogueISJ_SK_SK_NS1E_6thread17LinearCombinationISJ_Li1EffLNS1J_9ScaleType4KindE0ELNS_15FloatRoundStyleE2ESJ_EENS1_15EpilogueDefaultEEEEEvvEEEEvNT_6ParamsE,"",@"SHT_CUDA_INFO"
	.sectionflags	@""
	.align	4


	//----- nvinfo : EIATTR_CUDA_API_VERSION
	.align		4
        /*0000*/ 	.byte	0x04, 0x37
        /*0002*/ 	.short	(.L_18 - .L_17)
.L_17:
        /*0004*/ 	.word	0x00000082


	//----- nvinfo : EIATTR_KPARAM_INFO
	.align		4
.L_18:
        /*0008*/ 	.byte	0x04, 0x17
        /*000a*/ 	.short	(.L_20 - .L_19)
.L_19:
        /*000c*/ 	.word	0x00000000
        /*0010*/ 	.short	0x0000
        /*0012*/ 	.short	0x0070
        /*0014*/ 	.byte	0x00, 0xf0, 0x01, 0x10


	//----- nvinfo : EIATTR_SPARSE_MMA_MASK
	.align		4
.L_20:
        /*0018*/ 	.byte	0x03, 0x50
        /*001a*/ 	.short	0x0000


	//----- nvinfo : EIATTR_MAXREG_COUNT
	.align		4
        /*001c*/ 	.byte	0x03, 0x1b
        /*001e*/ 	.short	0x00a8


	//----- nvinfo : EIATTR_NUM_BARRIERS
	.align		4
        /*0020*/ 	.byte	0x02, 0x4c
        /*0022*/ 	.byte	0x01
	.zero		1


	//----- nvinfo : EIATTR_ANNOTATIONS
	.align		4
        /*0024*/ 	.byte	0x04, 0x55
        /*0026*/ 	.short	(.L_22 - .L_21)


	//   ....[0]....
.L_21:
        /*0028*/ 	.word	0x00000001
        /*002c*/ 	.byte	0x70, 0x0b, 0x00, 0x00, 0x01, 0x00, 0x00, 0x00, 0xa0, 0x0b, 0x00, 0x00, 0x01, 0x00, 0x00, 0x00
        /* <DEDUP_REMOVED lines=203> */
        /*0cec*/ 	.byte	0x10, 0x01, 0x01, 0x00


	//----- nvinfo : EIATTR_MERCURY_ISA_VERSION
	.align		4
.L_22:
        /*0cf0*/ 	.byte	0x03, 0x5f
        /*0cf2*/ 	.short	0x0101


	//----- nvinfo : EIATTR_INT_WARP_WIDE_INSTR_OFFSETS
	.align		4
        /*0cf4*/ 	.byte	0x04, 0x31
        /*0cf6*/ 	.short	(.L_24 - .L_23)


	//   ....[0]....
.L_23:
        /*0cf8*/ 	.word	0x000004d0


	//   ....[1]....
        /*0cfc*/ 	.word	0x000004e0


	//   ....[2]....
        /*0d00*/ 	.word	0x00000550


	//   ....[3]....
        /*0d04*/ 	.word	0x00000560


	//   ....[4]....
        /*0d08*/ 	.word	0x00000570


	//   ....[5]....
        /*0d0c*/ 	.word	0x00000590


	//   ....[6]....
        /*0d10*/ 	.word	0x000005f0


	//   ....[7]....
        /*0d14*/ 	.word	0x00000610


	//----- nvinfo : EIATTR_COOP_GROUP_MASK_REGIDS
	.align		4
.L_24:
        /*0d18*/ 	.byte	0x04, 0x29
        /*0d1a*/ 	.short	(.L_26 - .L_25)


	//   ....[0]....
.L_25:
        /*0d1c*/ 	.word	0xffffffff


	//   ....[1]....
        /*0d20*/ 	.word	0xffffffff


	//   ....[2]....
        /*0d24*/ 	.word	0xffffffff


	//   ....[3]....
        /*0d28*/ 	.word	0xffffffff


	//   ....[4]....
        /*0d2c*/ 	.word	0xffffffff


	//   ....[5]....
        /*0d30*/ 	.word	0xffffffff


	//----- nvinfo : EIATTR_COOP_GROUP_INSTR_OFFSETS
	.align		4
.L_26:
        /*0d34*/ 	.byte	0x04, 0x28
        /*0d36*/ 	.short	(.L_28 - .L_27)


	//   ....[0]....
.L_27:
        /*0d38*/ 	.word	0x00000060


	//   ....[1]....
        /*0d3c*/ 	.word	0x00000090


	//   ....[2]....
        /*0d40*/ 	.word	0x00000190


	//   ....[3]....
        /*0d44*/ 	.word	0x000003c0


	//   ....[4]....
        /*0d48*/ 	.word	0x00000400


	//   ....[5]....
        /*0d4c*/ 	.word	0x00000440


	//----- nvinfo : EIATTR_REG_RECONFIG
	.align		4
.L_28:
        /*0d50*/ 	.byte	0x01, 0x54
	.zero		2


	//----- nvinfo : EIATTR_MBARRIER_INSTR_OFFSETS
	.align		4
        /*0d54*/ 	.byte	0x04, 0x39
        /*0d56*/ 	.short	(.L_30 - .L_29)


	//   ....[0]....
.L_29:
        /*0d58*/ 	.word	0x00000310
        /*0d5c*/ 	.word	0x000000ff
        /*0d60*/ 	.word	0x00000000
        /*0d64*/ 	.short	0x0100
        /*0d66*/ 	.byte	0x07
	.zero		1


	//   ....[1]....
        /*0d68*/ 	.word	0x00000320
        /*0d6c*/ 	.word	0x000000ff
        /*0d70*/ 	.word	0x00000028
        /*0d74*/ 	.short	0x0100
        /*0d76*/ 	.byte	0x07
	.zero		1


	//   ....[2]....
        /*0d78*/ 	.word	0x00000330
        /*0d7c*/ 	.word	0x000000ff
        /*0d80*/ 	.word	0x00000008
        /*0d84*/ 	.short	0x0100
        /*0d86*/ 	.byte	0x07
	.zero		1


	//   ....[3]....
        /*0d88*/ 	.word	0x00000340
        /*0d8c*/ 	.word	0x000000ff
        /*0d90*/ 	.word	0x00000030
        /*0d94*/ 	.short	0x0100
        /*0d96*/ 	.byte	0x07
	.zero		1


	//   ....[4]....
        /*0d98*/ 	.word	0x00000350
        /*0d9c*/ 	.word	0x000000ff
        /*0da0*/ 	.word	0x00000010
        /*0da4*/ 	.short	0x0100
        /*0da6*/ 	.byte	0x07
	.zero		1


	//   ....[5]....
        /*0da8*/ 	.word	0x00000360
        /*0dac*/ 	.word	0x000000ff
        /*0db0*/ 	.word	0x00000038
        /*0db4*/ 	.short	0x0100
        /*0db6*/ 	.byte	0x07
	.zero		1


	//   ....[6]....
        /*0db8*/ 	.word	0x00000370
        /*0dbc*/ 	.word	0x000000ff
        /*0dc0*/ 	.word	0x00000018
        /*0dc4*/ 	.short	0x0100
        /*0dc6*/ 	.byte	0x07
	.zero		1


	//   ....[7]....
        /*0dc8*/ 	.word	0x00000380
        /*0dcc*/ 	.word	0x000000ff
        /*0dd0*/ 	.word	0x00000040
        /*0dd4*/ 	.short	0x0100
        /*0dd6*/ 	.byte	0x07
	.zero		1


	//   ....[8]....
        /*0dd8*/ 	.word	0x00000390
        /*0ddc*/ 	.word	0x000000ff
        /*0de0*/ 	.word	0x00000020
        /*0de4*/ 	.short	0x0100
        /*0de6*/ 	.byte	0x07
	.zero		1


	//   ....[9]....
        /*0de8*/ 	.word	0x000003a0
        /*0dec*/ 	.word	0x000000ff
        /*0df0*/ 	.word	0x00000048
        /*0df4*/ 	.short	0x0100
        /*0df6*/ 	.byte	0x07
	.zero		1


	//   ....[10]....
        /*0df8*/ 	.word	0x00000630
        /*0dfc*/ 	.word	0x000000ff
        /*0e00*/ 	.word	0x00000080
        /*0e04*/ 	.short	0x0100
        /*0e06*/ 	.byte	0x07
	.zero		1


	//   ....[11]....
        /*0e08*/ 	.word	0x00000640
        /*0e0c*/ 	.word	0x000000ff
        /*0e10*/ 	.word	0x00000088
        /*0e14*/ 	.short	0x0100
        /*0e16*/ 	.byte	0x07
	.zero		1


	//   ....[12]....
        /*0e18*/ 	.word	0x00000680
        /*0e1c*/ 	.word	0x000000ff
        /*0e20*/ 	.word	0x00000060
        /*0e24*/ 	.short	0x0100
        /*0e26*/ 	.byte	0x0a
	.zero		1


	//   ....[13]....
        /*0e28*/ 	.word	0x000006a0
        /*0e2c*/ 	.word	0x000000ff
        /*0e30*/ 	.word	0x00000068
        /*0e34*/ 	.short	0x0100
        /*0e36*/ 	.byte	0x0a
	.zero		1


	//   ....[14]....
        /*0e38*/ 	.word	0x000006b0
        /*0e3c*/ 	.word	0x000000ff
        /*0e40*/ 	.word	0x00000070
        /*0e44*/ 	.short	0x0100
        /*0e46*/ 	.byte	0x0a
	.zero		1


	//   ....[15]....
        /*0e48*/ 	.word	0x000006c0
        /*0e4c*/ 	.word	0x000000ff
        /*0e50*/ 	.word	0x00000078
        /*0e54*/ 	.short	0x0100
        /*0e56*/ 	.byte	0x0a
	.zero		1


	//   ....[16]....
        /*0e58*/ 	.word	0x000015d0
        /*0e5c*/ 	.word	0x000000ff
        /*0e60*/ 	.word	0xfffffff8
        /*0e64*/ 	.short	0x010a
        /*0e66*/ 	.byte	0x12
	.zero		1


	//   ....[17]....
        /*0e68*/ 	.word	0x00001fa0
        /*0e6c*/ 	.word	0x000000ff
        /*0e70*/ 	.word	0x00000000
        /*0e74*/ 	.short	0x010a
        /*0e76*/ 	.byte	0x06
	.zero		1


	//   ....[18]....
        /*0e78*/ 	.word	0x00001fe0
        /*0e7c*/ 	.word	0x000000ff
        /*0e80*/ 	.word	0x00000000
        /*0e84*/ 	.short	0x010a
        /*0e86*/ 	.byte	0x06
	.zero		1


	//   ....[19]....
        /*0e88*/ 	.word	0x00003280
        /*0e8c*/ 	.word	0x000000ff
        /*0e90*/ 	.word	0x00000000
        /*0e94*/ 	.short	0x010a
        /*0e96*/ 	.byte	0x09
	.zero		1


	//   ....[20]....
        /*0e98*/ 	.word	0x000032c0
        /*0e9c*/ 	.word	0x000000ff
        /*0ea0*/ 	.word	0x00000000
        /*0ea4*/ 	.short	0x010a
        /*0ea6*/ 	.byte	0x09
	.zero		1


	//   ....[21]....
        /*0ea8*/ 	.word	0x000043c0
        /*0eac*/ 	.word	0x000000ff
        /*0eb0*/ 	.word	0x00000000
        /*0eb4*/ 	.short	0x0101
        /*0eb6*/ 	.byte	0x08
	.zero		1


	//   ....[22]....
        /*0eb8*/ 	.word	0x00005430
        /*0ebc*/ 	.word	0x000000e5
        /*0ec0*/ 	.word	0x00000000
        /*0ec4*/ 	.short	0x0101
        /*0ec6*/ 	.byte	0x1c
	.zero		1


	//   ....[23]....
        /*0ec8*/ 	.word	0x00005550
        /*0ecc*/ 	.word	0x000000ff
        /*0ed0*/ 	.word	0x00000000
        /*0ed4*/ 	.short	0x0101
        /*0ed6*/ 	.byte	0x08
	.zero		1


	//   ....[24]....
        /*0ed8*/ 	.word	0x00005600
        /*0edc*/ 	.word	0x000000ff
        /*0ee0*/ 	.word	0x00000008
        /*0ee4*/ 	.short	0x010a
        /*0ee6*/ 	.byte	0x12
	.zero		1


	//   ....[25]....
        /*0ee8*/ 	.word	0x0000e7d0
        /*0eec*/ 	.word	0x00000003
        /*0ef0*/ 	.word	0x00000000
        /*0ef4*/ 	.short	0x0101
        /*0ef6*/ 	.byte	0x1c
	.zero		1


	//   ....[26]....
        /*0ef8*/ 	.word	0x0000f1d0
        /*0efc*/ 	.word	0x0000000b
        /*0f00*/ 	.word	0x00000028
        /*0f04*/ 	.short	0x010a
        /*0f06*/ 	.byte	0x3f
	.zero		1


	//   ....[27]....
        /*0f08*/ 	.word	0x0000f580
        /*0f0c*/ 	.word	0x00000004
        /*0f10*/ 	.word	0x00000088
        /*0f14*/ 	.short	0x0101
        /*0f16*/ 	.byte	0x3f
	.zero		1


	//   ....[28]....
        /*0f18*/ 	.word	0x0000fd70
        /*0f1c*/ 	.word	0x00000007
        /*0f20*/ 	.word	0x00000000
        /*0f24*/ 	.short	0x010a
        /*0f26*/ 	.byte	0x3f
	.zero		1


	//   ....[29]....
        /*0f28*/ 	.word	0x0000fdf0
        /*0f2c*/ 	.word	0x00000009
        /*0f30*/ 	.word	0x00000000
        /*0f34*/ 	.short	0x010a
        /*0f36*/ 	.byte	0x3f
	.zero		1


	//   ....[30]....
        /*0f38*/ 	.word	0x0000fe80
        /*0f3c*/ 	.word	0x00000006
        /*0f40*/ 	.word	0x00000000
        /*0f44*/ 	.short	0x010a
        /*0f46*/ 	.byte	0x3f
	.zero		1


	//   ....[31]....
        /*0f48*/ 	.word	0x0000ff10
        /*0f4c*/ 	.word	0x00000009
        /*0f50*/ 	.word	0x00000000
        /*0f54*/ 	.short	0x010a
        /*0f56*/ 	.byte	0x3f
	.zero		1


	//   ....[32]....
        /*0f58*/ 	.word	0x0000ffa0
        /*0f5c*/ 	.word	0x00000003
        /*0f60*/ 	.word	0x00000000
        /*0f64*/ 	.short	0x010a
        /*0f66*/ 	.byte	0x3f
	.zero		1


	//   ....[33]....
        /*0f68*/ 	.word	0x00010010
        /*0f6c*/ 	.word	0x00000003
        /*0f70*/ 	.word	0xfffffff8
        /*0f74*/ 	.short	0x010a
        /*0f76*/ 	.byte	0x3f
	.zero		1


	//   ....[34]....
        /*0f78*/ 	.word	0x00010070
        /*0f7c*/ 	.word	0x00000003
        /*0f80*/ 	.word	0x00000000
        /*0f84*/ 	.short	0x010a
        /*0f86*/ 	.byte	0x3f
	.zero		1


	//   ....[35]....
        /*0f88*/ 	.word	0x000100e0
        /*0f8c*/ 	.word	0x00000000
        /*0f90*/ 	.word	0x00000000
        /*0f94*/ 	.short	0x010a
        /*0f96*/ 	.byte	0x3f
	.zero		1


	//   ....[36]....
        /*0f98*/ 	.word	0x00010150
        /*0f9c*/ 	.word	0x00000019
        /*0fa0*/ 	.word	0x00000008
        /*0fa4*/ 	.short	0x010a
        /*0fa6*/ 	.byte	0x3f
	.zero		1


	//   ....[37]....
        /*0fa8*/ 	.word	0x00010220
        /*0fac*/ 	.word	0x0000000b
        /*0fb0*/ 	.word	0x00000028
        /*0fb4*/ 	.short	0x010a
        /*0fb6*/ 	.byte	0x3f
	.zero		1


	//   ....[38]....
        /*0fb8*/ 	.word	0x00010300
        /*0fbc*/ 	.word	0x00000007
        /*0fc0*/ 	.word	0x00000000
        /*0fc4*/ 	.short	0x010a
        /*0fc6*/ 	.byte	0x3f
	.zero		1


	//   ....[39]....
        /*0fc8*/ 	.word	0x00010350
        /*0fcc*/ 	.word	0x00000009
        /*0fd0*/ 	.word	0x00000000
        /*0fd4*/ 	.short	0x010a
        /*0fd6*/ 	.byte	0x3f
	.zero		1


	//   ....[40]....
        /*0fd8*/ 	.word	0x000103a0
        /*0fdc*/ 	.word	0x00000006
        /*0fe0*/ 	.word	0x00000000
        /*0fe4*/ 	.short	0x010a
        /*0fe6*/ 	.byte	0x3f
	.zero		1


	//   ....[41]....
        /*0fe8*/ 	.word	0x000103f0
        /*0fec*/ 	.word	0x00000009
        /*0ff0*/ 	.word	0x00000000
        /*0ff4*/ 	.short	0x010a
        /*0ff6*/ 	.byte	0x3f
	.zero		1


	//----- nvinfo : EIATTR_NUM_MBARRIERS
	.align		4
.L_30:
        /*0ff8*/ 	.byte	0x03, 0x38
        /*0ffa*/ 	.short	0x0010


	//----- nvinfo : EIATTR_EXIT_INSTR_OFFSETS
	.align		4
        /*0ffc*/ 	.byte	0x04, 0x1c
        /*0ffe*/ 	.short	(.L_32 - .L_31)


	//   ....[0]....
.L_31:
        /*1000*/ 	.word	0x000012d0


	//   ....[1]....
        /*1004*/ 	.word	0x00001330


	//   ....[2]....
        /*1008*/ 	.word	0x0000eee0


	//   ....[3]....
        /*100c*/ 	.word	0x0000ef10


	//   ....[4]....
        /*1010*/ 	.word	0x0000fff0


	//----- nvinfo : EIATTR_MAX_THREADS
	.align		4
.L_32:
        /*1014*/ 	.byte	0x04, 0x05
        /*1016*/ 	.short	(.L_34 - .L_33)
.L_33:
        /*1018*/ 	.word	0x00000180
        /*101c*/ 	.word	0x00000001
        /*1020*/ 	.word	0x00000001


	//----- nvinfo : EIATTR_CRS_STACK_SIZE
	.align		4
.L_34:
        /*1024*/ 	.byte	0x04, 0x1e
        /*1026*/ 	.short	(.L_36 - .L_35)
.L_35:
        /*1028*/ 	.word	0x00000000


	//----- nvinfo : EIATTR_CBANK_PARAM_SIZE
	.align		4
.L_36:
        /*102c*/ 	.byte	0x03, 0x19
        /*102e*/ 	.short	0x0470


	//----- nvinfo : EIATTR_PARAM_CBANK
	.align		4
        /*1030*/ 	.byte	0x04, 0x0a
        /*1032*/ 	.short	(.L_38 - .L_37)
	.align		4
.L_37:
        /*1034*/ 	.word	index@(.nv.constant0._ZN7cutlass13device_kernelINS_4gemm6kernel13GemmUniversalIN4cute5tupleIJiiiiEEENS1_10collective13CollectiveMmaINS1_37MainloopSm90TmaGmmaWarpSpecializedFP8ILi5ENS5_IJNS4_1CILi1EEESB_SB_EEENS1_32KernelTmaWarpSpecializedPingpongEEENS5_IJNSA_ILi64EEENSA_ILi256EEENSA_ILi128EEEEEENS_12float_e5m2_tENS5_IJlSB_lEEENS_12float_e4m3_tESK_NS4_8TiledMMAINS4_8MMA_AtomIJNS4_4SM904GMMA31MMA_64x256x32_F32E5M2E4M3_SS_TNILNSP_7ScaleInE1ELSR_1EEEEEENS4_6LayoutISC_NS5_IJNSA_ILi0EEESV_SV_EEEEENS5_IJNS4_10UnderscoreESY_SY_EEEEENS4_13SM90_TMA_LOADENS4_14ComposedLayoutINS4_7SwizzleILi3ELi4ELi3EEENS4_18smem_ptr_flag_bitsILi8EEENSU_INS5_IJNSA_ILi8EEESH_EEENS5_IJSH_SB_EEEEEEEvNS4_8identityES11_S1B_vS1C_EENS_8epilogue10collective6detail29Sm90TmaWarpSpecializedAdapterINS1F_15DefaultEpilogueISJ_SK_SK_NS1E_6thread17LinearCombinationISJ_Li1EffLNS1J_9ScaleType4KindE0ELNS_15FloatRoundStyleE2ESJ_EENS1_15EpilogueDefaultEEEEEvvEEEEvNT_6ParamsE)
        /*1038*/ 	.short	0x0210
        /*103a*/ 	.short	0x0470


	//----- nvinfo : EIATTR_SW_WAR
	.align		4
.L_38:
        /*103c*/ 	.byte	0x04, 0x36
        /*103e*/ 	.short	(.L_40 - .L_39)
.L_39:
        /*1040*/ 	.word	0x00000008
.L_40:


//--------------------- .nv.callgraph             --------------------------
	.section	.nv.callgraph,"",@"SHT_CUDA_CALLGRAPH"
	.align	4
	.sectionentsize	8
	.align		4
        /*0000*/ 	.word	0x00000000
	.align		4
        /*0004*/ 	.word	0xffffffff
	.align		4
        /*0008*/ 	.word	0x00000000
	.align		4
        /*000c*/ 	.word	0xfffffffe
	.align		4
        /*0010*/ 	.word	0x00000000
	.align		4
        /*0014*/ 	.word	0xfffffffd
	.align		4
        /*0018*/ 	.word	0x00000000
	.align		4
        /*001c*/ 	.word	0xfffffffc


//--------------------- .nv.constant4             --------------------------
	.section	.nv.constant4,"a",@progbits
	.align	8
	.align		8
.nv.constant4:
        /*0000*/ 	.dword	_ZN40_INTERNAL_6d0a3906_4_k_cu_354489f0_217474cuda3std3__45__cpo5beginE
	.align		8
        /*0008*/ 	.dword	_ZN40_INTERNAL_6d0a3906_4_k_cu_354489f0_217474cuda3std3__45__cpo3endE
	.align		8
        /*0010*/ 	.dword	_ZN40_INTERNAL_6d0a3906_4_k_cu_354489f0_217474cuda3std3__45__cpo6cbeginE
	.align		8
        /*0018*/ 	.dword	_ZN40_INTERNAL_6d0a3906_4_k_cu_354489f0_217474cuda3std3__45__cpo4cendE
	.align		8
        /*0020*/ 	.dword	_ZN40_INTERNAL_6d0a3906_4_k_cu_354489f0_217474cuda3std3__442_GLOBAL__N__6d0a3906_4_k_cu_354489f0_217476ignoreE
	.align		8
        /*0028*/ 	.dword	_ZN40_INTERNAL_6d0a3906_4_k_cu_354489f0_217474cuda3std3__419piecewise_constructE
	.align		8
        /*0030*/ 	.dword	_ZN40_INTERNAL_6d0a3906_4_k_cu_354489f0_217474cuda3std3__48in_placeE
	.align		8
        /*0038*/ 	.dword	_ZN40_INTERNAL_6d0a3906_4_k_cu_354489f0_217474cuda3std6ranges3__45__cpo4swapE
	.align		8
        /*0040*/ 	.dword	_ZN40_INTERNAL_6d0a3906_4_k_cu_354489f0_217474cuda3std6ranges3__45__cpo9iter_moveE
	.align		8
        /*0048*/ 	.dword	_ZN40_INTERNAL_6d0a3906_4_k_cu_354489f0_217474cute7productE
	.align		8
        /*0050*/ 	.dword	_ZN40_INTERNAL_6d0a3906_4_k_cu_354489f0_217474cute1_E


//--------------------- .text._ZN7cutlass13device_kernelINS_4gemm6kernel13GemmUniversalIN4cute5tupleIJiiiiEEENS1_10collective13CollectiveMmaINS1_37MainloopSm90TmaGmmaWarpSpecializedFP8ILi5ENS5_IJNS4_1CILi1EEESB_SB_EEENS1_32KernelTmaWarpSpecializedPingpongEEENS5_IJNSA_ILi64EEENSA_ILi256EEENSA_ILi128EEEEEENS_12float_e5m2_tENS5_IJlSB_lEEENS_12float_e4m3_tESK_NS4_8TiledMMAINS4_8MMA_AtomIJNS4_4SM904GMMA31MMA_64x256x32_F32E5M2E4M3_SS_TNILNSP_7ScaleInE1ELSR_1EEEEEENS4_6LayoutISC_NS5_IJNSA_ILi0EEESV_SV_EEEEENS5_IJNS4_10UnderscoreESY_SY_EEEEENS4_13SM90_TMA_LOADENS4_14ComposedLayoutINS4_7SwizzleILi3ELi4ELi3EEENS4_18smem_ptr_flag_bitsILi8EEENSU_INS5_IJNSA_ILi8EEESH_EEENS5_IJSH_SB_EEEEEEEvNS4_8identityES11_S1B_vS1C_EENS_8epilogue10collective6detail29Sm90TmaWarpSpecializedAdapterINS1F_15DefaultEpilogueISJ_SK_SK_NS1E_6thread17LinearCombinationISJ_Li1EffLNS1J_9ScaleType4KindE0ELNS_15FloatRoundStyleE2ESJ_EENS1_15EpilogueDefaultEEEEEvvEEEEvNT_6ParamsE --------------------------
	.section	.text._ZN7cutlass13device_kernelINS_4gemm6kernel13GemmUniversalIN4cute5tupleIJiiiiEEENS1_10collective13CollectiveMmaINS1_37MainloopSm90TmaGmmaWarpSpecializedFP8ILi5ENS5_IJNS4_1CILi1EEESB_SB_EEENS1_32KernelTmaWarpSpecializedPingpongEEENS5_IJNSA_ILi64EEENSA_ILi256EEENSA_ILi128EEEEEENS_12float_e5m2_tENS5_IJlSB_lEEENS_12float_e4m3_tESK_NS4_8TiledMMAINS4_8MMA_AtomIJNS4_4SM904GMMA31MMA_64x256x32_F32E5M2E4M3_SS_TNILNSP_7ScaleInE1ELSR_1EEEEEENS4_6LayoutISC_NS5_IJNSA_ILi0EEESV_SV_EEEEENS5_IJNS4_10UnderscoreESY_SY_EEEEENS4_13SM90_TMA_LOADENS4_14ComposedLayoutINS4_7SwizzleILi3ELi4ELi3EEENS4_18smem_ptr_flag_bitsILi8EEENSU_INS5_IJNSA_ILi8EEESH_EEENS5_IJSH_SB_EEEEEEEvNS4_8identityES11_S1B_vS1C_EENS_8epilogue10collective6detail29Sm90TmaWarpSpecializedAdapterINS1F_15DefaultEpilogueISJ_SK_SK_NS1E_6thread17LinearCombinationISJ_Li1EffLNS1J_9ScaleType4KindE0ELNS_15FloatRoundStyleE2ESJ_EENS1_15EpilogueDefaultEEEEEvvEEEEvNT_6ParamsE,"ax",@progbits
	.align	128
.text._ZN7cutlass13device_kernelINS_4gemm6kernel13GemmUniversalIN4cute5tupleIJiiiiEEENS1_10collective13CollectiveMmaINS1_37MainloopSm90TmaGmmaWarpSpecializedFP8ILi5ENS5_IJNS4_1CILi1EEESB_SB_EEENS1_32KernelTmaWarpSpecializedPingpongEEENS5_IJNSA_ILi64EEENSA_ILi256EEENSA_ILi128EEEEEENS_12float_e5m2_tENS5_IJlSB_lEEENS_12float_e4m3_tESK_NS4_8TiledMMAINS4_8MMA_AtomIJNS4_4SM904GMMA31MMA_64x256x32_F32E5M2E4M3_SS_TNILNSP_7ScaleInE1ELSR_1EEEEEENS4_6LayoutISC_NS5_IJNSA_ILi0EEESV_SV_EEEEENS5_IJNS4_10UnderscoreESY_SY_EEEEENS4_13SM90_TMA_LOADENS4_14ComposedLayoutINS4_7SwizzleILi3ELi4ELi3EEENS4_18smem_ptr_flag_bitsILi8EEENSU_INS5_IJNSA_ILi8EEESH_EEENS5_IJSH_SB_EEEEEEEvNS4_8identityES11_S1B_vS1C_EENS_8epilogue10collective6detail29Sm90TmaWarpSpecializedAdapterINS1F_15DefaultEpilogueISJ_SK_SK_NS1E_6thread17LinearCombinationISJ_Li1EffLNS1J_9ScaleType4KindE0ELNS_15FloatRoundStyleE2ESJ_EENS1_15EpilogueDefaultEEEEEvvEEEEvNT_6ParamsE:
        .type           _ZN7cutlass13device_kernelINS_4gemm6kernel13GemmUniversalIN4cute5tupleIJiiiiEEENS1_10collective13CollectiveMmaINS1_37MainloopSm90TmaGmmaWarpSpecializedFP8ILi5ENS5_IJNS4_1CILi1EEESB_SB_EEENS1_32KernelTmaWarpSpecializedPingpongEEENS5_IJNSA_ILi64EEENSA_ILi256EEENSA_ILi128EEEEEENS_12float_e5m2_tENS5_IJlSB_lEEENS_12float_e4m3_tESK_NS4_8TiledMMAINS4_8MMA_AtomIJNS4_4SM904GMMA31MMA_64x256x32_F32E5M2E4M3_SS_TNILNSP_7ScaleInE1ELSR_1EEEEEENS4_6LayoutISC_NS5_IJNSA_ILi0EEESV_SV_EEEEENS5_IJNS4_10UnderscoreESY_SY_EEEEENS4_13SM90_TMA_LOADENS4_14ComposedLayoutINS4_7SwizzleILi3ELi4ELi3EEENS4_18smem_ptr_flag_bitsILi8EEENSU_INS5_IJNSA_ILi8EEESH_EEENS5_IJSH_SB_EEEEEEEvNS4_8identityES11_S1B_vS1C_EENS_8epilogue10collective6detail29Sm90TmaWarpSpecializedAdapterINS1F_15DefaultEpilogueISJ_SK_SK_NS1E_6thread17LinearCombinationISJ_Li1EffLNS1J_9ScaleType4KindE0ELNS_15FloatRoundStyleE2ESJ_EENS1_15EpilogueDefaultEEEEEvvEEEEvNT_6ParamsE,@function
        .size           _ZN7cutlass13device_kernelINS_4gemm6kernel13GemmUniversalIN4cute5tupleIJiiiiEEENS1_10collective13CollectiveMmaINS1_37MainloopSm90TmaGmmaWarpSpecializedFP8ILi5ENS5_IJNS4_1CILi1EEESB_SB_EEENS1_32KernelTmaWarpSpecializedPingpongEEENS5_IJNSA_ILi64EEENSA_ILi256EEENSA_ILi128EEEEEENS_12float_e5m2_tENS5_IJlSB_lEEENS_12float_e4m3_tESK_NS4_8TiledMMAINS4_8MMA_AtomIJNS4_4SM904GMMA31MMA_64x256x32_F32E5M2E4M3_SS_TNILNSP_7ScaleInE1ELSR_1EEEEEENS4_6LayoutISC_NS5_IJNSA_ILi0EEESV_SV_EEEEENS5_IJNS4_10UnderscoreESY_SY_EEEEENS4_13SM90_TMA_LOADENS4_14ComposedLayoutINS4_7SwizzleILi3ELi4ELi3EEENS4_18smem_ptr_flag_bitsILi8EEENSU_INS5_IJNSA_ILi8EEESH_EEENS5_IJSH_SB_EEEEEEEvNS4_8identityES11_S1B_vS1C_EENS_8epilogue10collective6detail29Sm90TmaWarpSpecializedAdapterINS1F_15DefaultEpilogueISJ_SK_SK_NS1E_6thread17LinearCombinationISJ_Li1EffLNS1J_9ScaleType4KindE0ELNS_15FloatRoundStyleE2ESJ_EENS1_15EpilogueDefaultEEEEEvvEEEEvNT_6ParamsE,(.L_x_334 - _ZN7cutlass13device_kernelINS_4gemm6kernel13GemmUniversalIN4cute5tupleIJiiiiEEENS1_10collective13CollectiveMmaINS1_37MainloopSm90TmaGmmaWarpSpecializedFP8ILi5ENS5_IJNS4_1CILi1EEESB_SB_EEENS1_32KernelTmaWarpSpecializedPingpongEEENS5_IJNSA_ILi64EEENSA_ILi256EEENSA_ILi128EEEEEENS_12float_e5m2_tENS5_IJlSB_lEEENS_12float_e4m3_tESK_NS4_8TiledMMAINS4_8MMA_AtomIJNS4_4SM904GMMA31MMA_64x256x32_F32E5M2E4M3_SS_TNILNSP_7ScaleInE1ELSR_1EEEEEENS4_6LayoutISC_NS5_IJNSA_ILi0EEESV_SV_EEEEENS5_IJNS4_10UnderscoreESY_SY_EEEEENS4_13SM90_TMA_LOADENS4_14ComposedLayoutINS4_7SwizzleILi3ELi4ELi3EEENS4_18smem_ptr_flag_bitsILi8EEENSU_INS5_IJNSA_ILi8EEESH_EEENS5_IJSH_SB_EEEEEEEvNS4_8identityES11_S1B_vS1C_EENS_8epilogue10collective6detail29Sm90TmaWarpSpecializedAdapterINS1F_15DefaultEpilogueISJ_SK_SK_NS1E_6thread17LinearCombinationISJ_Li1EffLNS1J_9ScaleType4KindE0ELNS_15FloatRoundStyleE2ESJ_EENS1_15EpilogueDefaultEEEEEvvEEEEvNT_6ParamsE)
        .other          _ZN7cutlass13device_kernelINS_4gemm6kernel13GemmUniversalIN4cute5tupleIJiiiiEEENS1_10collective13CollectiveMmaINS1_37MainloopSm90TmaGmmaWarpSpecializedFP8ILi5ENS5_IJNS4_1CILi1EEESB_SB_EEENS1_32KernelTmaWarpSpecializedPingpongEEENS5_IJNSA_ILi64EEENSA_ILi256EEENSA_ILi128EEEEEENS_12float_e5m2_tENS5_IJlSB_lEEENS_12float_e4m3_tESK_NS4_8TiledMMAINS4_8MMA_AtomIJNS4_4SM904GMMA31MMA_64x256x32_F32E5M2E4M3_SS_TNILNSP_7ScaleInE1ELSR_1EEEEEENS4_6LayoutISC_NS5_IJNSA_ILi0EEESV_SV_EEEEENS5_IJNS4_10UnderscoreESY_SY_EEEEENS4_13SM90_TMA_LOADENS4_14ComposedLayoutINS4_7SwizzleILi3ELi4ELi3EEENS4_18smem_ptr_flag_bitsILi8EEENSU_INS5_IJNSA_ILi8EEESH_EEENS5_IJSH_SB_EEEEEEEvNS4_8identityES11_S1B_vS1C_EENS_8epilogue10collective6detail29Sm90TmaWarpSpecializedAdapterINS1F_15DefaultEpilogueISJ_SK_SK_NS1E_6thread17LinearCombinationISJ_Li1EffLNS1J_9ScaleType4KindE0ELNS_15FloatRoundStyleE2ESJ_EENS1_15EpilogueDefaultEEEEEvvEEEEvNT_6ParamsE,@"STO_CUDA_ENTRY STV_DEFAULT"
_ZN7cutlass13device_kernelINS_4gemm6kernel13GemmUniversalIN4cute5tupleIJiiiiEEENS1_10collective13CollectiveMmaINS1_37MainloopSm90TmaGmmaWarpSpecializedFP8ILi5ENS5_IJNS4_1CILi1EEESB_SB_EEENS1_32KernelTmaWarpSpecializedPingpongEEENS5_IJNSA_ILi64EEENSA_ILi256EEENSA_ILi128EEEEEENS_12float_e5m2_tENS5_IJlSB_lEEENS_12float_e4m3_tESK_NS4_8TiledMMAINS4_8MMA_AtomIJNS4_4SM904GMMA31MMA_64x256x32_F32E5M2E4M3_SS_TNILNSP_7ScaleInE1ELSR_1EEEEEENS4_6LayoutISC_NS5_IJNSA_ILi0EEESV_SV_EEEEENS5_IJNS4_10UnderscoreESY_SY_EEEEENS4_13SM90_TMA_LOADENS4_14ComposedLayoutINS4_7SwizzleILi3ELi4ELi3EEENS4_18smem_ptr_flag_bitsILi8EEENSU_INS5_IJNSA_ILi8EEESH_EEENS5_IJSH_SB_EEEEEEEvNS4_8identityES11_S1B_vS1C_EENS_8epilogue10collective6detail29Sm90TmaWarpSpecializedAdapterINS1F_15DefaultEpilogueISJ_SK_SK_NS1E_6thread17LinearCombinationISJ_Li1EffLNS1J_9ScaleType4KindE0ELNS_15FloatRoundStyleE2ESJ_EENS1_15EpilogueDefaultEEEEEvvEEEEvNT_6ParamsE:
[----:B------:R-:W0:Y:S02]  /*0000*/  LDC R1, c[0x0][0x28] ;  /* 0x00000a00ff017b82 */ /* 0x000e240000000800 */
[----:B0-----:R-:W-:Y:S01]  /*0010*/  VIADD R1, R1, 0xfffffef8 ;  /* 0xfffffef801017836 */ /* 0x001fe20000000000 */
[----:B------:R-:W0:Y:S01]  /*0020*/  S2R R3, SR_TID.X ;  /* 0x0000000000037919 */ /* 0x000e220000002100 */
[----:B------:R-:W-:Y:S01]  /*0030*/  ELECT P0, URZ, PT ;  /* 0x00000000003f782f */ /* 0x000fe20003800000 */
[----:B------:R-:W-:Y:S01]  /*0040*/  BSSY B0, `(.L_x_0) ;  /* 0x0000014000007945 */ /* 0x000fe20003800000 */
[----:B0-----:R-:W-:-:S05]  /*0050*/  SHF.R.U32.HI R0, RZ, 0x5, R3 ;  /* 0x00000005ff007819 */ /* 0x001fca0000011603 */
[----:B------:R-:W0:Y:S02]  /*0060*/  SHFL.IDX PT, R2, R0, RZ, 0x1f ;  /* 0x00001fff00027589 */ /* 0x000e2400000e0000 */
[----:B0-----:R-:W-:Y:S02]  /*0070*/  R2UR UR6, R2 ;  /* 0x00000000020672ca */ /* 0x001fe400000e0000 */
[----:B------:R-:W-:-:S05]  /*0080*/  SHF.R.U32.HI R2, RZ, 0x7, R3 ;  /* 0x00000007ff027819 */ /* 0x000fca0000011603 */
[----:B------:R0:W1:Y:S06]  /*0090*/  SHFL.IDX PT, R4, R2, RZ, 0x1f ;  /* 0x00001fff02047589 */ /* 0x00006c00000e0000 */
[----:B------:R-:W-:Y:S02]  /*00a0*/  USHF.R.S32.HI UR4, URZ, 0x1f, UR6 ;  /* 0x0000001f3f047899 */ /* 0x000fe40008011406 */
[----:B------:R-:W-:Y:S02]  /*00b0*/  ISETP.NE.OR P0, PT, RZ, UR6, !P0 ;  /* 0x00000006ff007c0c */ /* 0x000fe4000c705670 */
[----:B------:R-:W-:-:S04]  /*00c0*/  ULEA.HI UR4, UR4, UR6, URZ, 0x2 ;  /* 0x0000000604047291 */ /* 0x000fc8000f8f103f */
[----:B------:R-:W-:-:S04]  /*00d0*/  ULOP3.LUT UR4, UR4, 0xfffffffc, URZ, 0xc0, !UPT ;  /* 0xfffffffc04047892 */ /* 0x000fc8000f8ec03f */
[----:B------:R-:W-:-:S03]  /*00e0*/  UIADD3 UR6, UR6, -UR4, URZ ;  /* 0x8000000406067290 */ /* 0x000fc6000fffe03f */
[----:B0-----:R-:W-:Y:S09]  /*00f0*/  @P0 BRA `(.L_x_1) ;  /* 0x0000000000200947 */ /* 0x001ff20003800000 */
[----:B------:R-:W-:Y:S02]  /*0100*/  ULDC.64 UR4, c[0x0][0x198] ;  /* 0x0000660000047ab9 */ /* 0x000fe40000000a00 */
[----:B------:R-:W-:Y:S02]  /*0110*/  UIADD3 UR8, UP0, UR4, 0xf0, URZ ;  /* 0x000000f004087890 */ /* 0x000fe4000ff1e03f */
[----:B------:R-:W-:Y:S02]  /*0120*/  UIADD3 UR4, UP1, UR4, 0x1f0, URZ ;  /* 0x000001f004047890 */ /* 0x000fe4000ff3e03f */
[----:B------:R-:W-:Y:S02]  /*0130*/  UIADD3.X UR9, URZ, UR5, URZ, UP0, !UPT ;  /* 0x000000053f097290 */ /* 0x000fe400087fe43f */
[----:B------:R-:W-:-:S07]  /*0140*/  UIADD3.X UR5, URZ, UR5, URZ, UP1, !UPT ;  /* 0x000000053f057290 */ /* 0x000fce0008ffe43f */
[----:B------:R0:W-:Y:S02]  /*0150*/  UTMACCTL.PF [UR8] ;  /* 0x00000000080079b9 */ /* 0x0001e40008040000 */
[----:B------:R0:W-:Y:S02]  /*0160*/  UTMACCTL.PF [UR4] ;  /* 0x00000000040079b9 */ /* 0x0001e40008040000 */
[----:B0-----:R-:W-:Y:S01]  /*0170*/  NOP ;  /* 0x0000000000007918 */ /* 0x001fe20000000000 */
.L_x_1:
[----:B------:R-:W-:Y:S05]  /*0180*/  BSYNC B0 ;  /* 0x0000000000007941 */ /* 0x000fea0003800000 */
.L_x_0:
[----:B------:R-:W0:Y:S01]  /*0190*/  SHFL.IDX PT, R5, R0, RZ, 0x1f ;  /* 0x00001fff00057589 */ /* 0x000e2200000e0000 */
[----:B-1----:R-:W-:Y:S01]  /*01a0*/  R2UR UR13, R4 ;  /* 0x00000000040d72ca */ /* 0x002fe200000e0000 */
[----:B------:R-:W-:-:S04]  /*01b0*/  UISETP.NE.AND UP0, UPT, UR6, 0x3, UPT ;  /* 0x000000030600788c */ /* 0x000fc8000bf05270 */
[----:B------:R-:W-:-:S08]  /*01c0*/  UISETP.EQ.OR UP0, UPT, UR6, URZ, !UP0 ;  /* 0x0000003f0600728c */ /* 0x000fd0000c702670 */
[----:B------:R-:W-:Y:S02]  /*01d0*/  UIADD3 UR12, UR13, -0x1, URZ ;  /* 0xffffffff0d0c7890 */ /* 0x000fe4000fffe03f */
[----:B------:R-:W-:Y:S02]  /*01e0*/  UISETP.EQ.AND UP0, UPT, UR13, URZ, UP0 ;  /* 0x0000003f0d00728c */ /* 0x000fe40008702270 */
[----:B------:R-:W-:Y:S02]  /*01f0*/  UISETP.GE.U32.AND UP1, UPT, UR12, 0x2, UPT ;  /* 0x000000020c00788c */ /* 0x000fe4000bf26070 */
[----:B------:R-:W-:Y:S01]  /*0200*/  USEL UR15, URZ, 0x1, !UP0 ;  /* 0x000000013f0f7887 */ /* 0x000fe2000c000000 */
[----:B0-----:R-:W-:-:S03]  /*0210*/  ISETP.NE.AND P0, PT, R5, RZ, PT ;  /* 0x000000ff0500720c */ /* 0x001fc60003f05270 */
[----:B------:R-:W-:-:S10]  /*0220*/  USEL UR15, UR15, 0x2, UP1 ;  /* 0x000000020f0f7887 */ /* 0x000fd40008800000 */
[----:B------:R-:W-:Y:S05]  /*0230*/  @P0 BRA `(.L_x_2) ;  /* 0x0000000000600947 */ /* 0x000fea0003800000 */
[----:B------:R-:W0:Y:S01]  /*0240*/  S2UR UR7, SR_CgaCtaId ;  /* 0x00000000000779c3 */ /* 0x000e220000008800 */
[----:B------:R-:W-:Y:S01]  /*0250*/  UMOV UR4, 0x400 ;  /* 0x0000040000047882 */ /* 0x000fe20000000000 */
[----:B------:R-:W-:Y:S01]  /*0260*/  UMOV UR5, 0x1 ;  /* 0x0000000100057882 */ /* 0x000fe20000000000 */
[----:B------:R-:W-:Y:S01]  /*0270*/  UMOV UR8, 0x80 ;  /* 0x0000008000087882 */ /* 0x000fe20000000000 */
[----:B------:R-:W-:Y:S01]  /*0280*/  ELECT P0, URZ, PT ;  /* 0x00000000003f782f */ /* 0x000fe20003800000 */
[----:B------:R-:W-:-:S04]  /*0290*/  UIADD3 UR8, -UR8, 0x100000, URZ ;  /* 0x0010000008087890 */ /* 0x000fc8000fffe13f */
[----:B------:R-:W-:Y:S02]  /*02a0*/  USHF.L.U32 UR9, UR8, 0xb, URZ ;  /* 0x0000000b08097899 */ /* 0x000fe4000800063f */
[----:B------:R-:W-:Y:S02]  /*02b0*/  USHF.L.U32 UR8, UR8, 0x1, URZ ;  /* 0x0000000108087899 */ /* 0x000fe4000800063f */
[----:B0-----:R-:W-:Y:S02]  /*02c0*/  ULEA UR7, UR7, UR4, 0x18 ;  /* 0x0000000407077291 */ /* 0x001fe4000f8ec03f */
[----:B------:R-:W-:-:S04]  /*02d0*/  UIADD3 UR4, -UR5, 0x100000, URZ ;  /* 0x0010000005047890 */ /* 0x000fc8000fffe13f */
[----:B------:R-:W-:Y:S02]  /*02e0*/  USHF.L.U32 UR5, UR4, 0xb, URZ ;  /* 0x0000000b04057899 */ /* 0x000fe4000800063f */
[----:B------:R-:W-:Y:S01]  /*02f0*/  USHF.L.U32 UR4, UR4, 0x1, URZ ;  /* 0x0000000104047899 */ /* 0x000fe2000800063f */
[----:B------:R-:W0:Y:S11]  /*0300*/  FENCE.VIEW.ASYNC.S ;  /* 0x00000000000073c6 */ /* 0x000e360000000000 */
[----:B0-----:R0:W1:Y:S01]  /*0310*/  SYNCS.EXCH.64 URZ, [UR7], UR4 ;  /* 0x00000004073f75b2 */ /* 0x0010620008000100 */
[----:B------:R0:W2:Y:S01]  /*0320*/  SYNCS.EXCH.64 URZ, [UR7+0x28], UR8 ;  /* 0x00002808073f75b2 */ /* 0x0000a20008000100 */
[----:B------:R0:W3:Y:S01]  /*0330*/  SYNCS.EXCH.64 URZ, [UR7+0x8], UR4 ;  /* 0x00000804073f75b2 */ /* 0x0000e20008000100 */
[----:B------:R0:W4:Y:S01]  /*0340*/  SYNCS.EXCH.64 URZ, [UR7+0x30], UR8 ;  /* 0x00003008073f75b2 */ /* 0x0001220008000100 */
[----:B------:R0:W0:Y:S01]  /*0350*/  SYNCS.EXCH.64 URZ, [UR7+0x10], UR4 ;  /* 0x00001004073f75b2 */ /* 0x0000220008000100 */
[----:B------:R0:W0:Y:S01]  /*0360*/  SYNCS.EXCH.64 URZ, [UR7+0x38], UR8 ;  /* 0x00003808073f75b2 */ /* 0x0000220008000100 */
[----:B------:R0:W0:Y:S01]  /*0370*/  SYNCS.EXCH.64 URZ, [UR7+0x18], UR4 ;  /* 0x00001804073f75b2 */ /* 0x0000220008000100 */
[----:B------:R0:W0:Y:S01]  /*0380*/  SYNCS.EXCH.64 URZ, [UR7+0x40], UR8 ;  /* 0x00004008073f75b2 */ /* 0x0000220008000100 */
[----:B------:R0:W0:Y:S01]  /*0390*/  SYNCS.EXCH.64 URZ, [UR7+0x20], UR4 ;  /* 0x00002004073f75b2 */ /* 0x0000220008000100 */
[----:B------:R0:W0:Y:S01]  /*03a0*/  SYNCS.EXCH.64 URZ, [UR7+0x48], UR8 ;  /* 0x00004808073f75b2 */ /* 0x0000220008000100 */
[----:B------:R-:W-:Y:S01]  /*03b0*/  NOP ;  /* 0x0000000000007918 */ /* 0x000fe20000000000 */
.L_x_2:
[----:B------:R-:W5:Y:S01]  /*03c0*/  SHFL.IDX PT, R5, R0, RZ, 0x1f ;  /* 0x00001fff00057589 */ /* 0x000f6200000e0000 */
[----:B------:R-:W-:Y:S01]  /*03d0*/  ELECT P0, URZ, PT ;  /* 0x00000000003f782f */ /* 0x000fe20003800000 */
[----:B------:R-:W-:Y:S01]  /*03e0*/  NOP ;  /* 0x0000000000007918 */ /* 0x000fe20000000000 */
[----:B------:R-:W-:Y:S01]  /*03f0*/  ELECT P1, URZ, PT ;  /* 0x00000000003f782f */ /* 0x000fe20003820000 */
[----:B------:R1:W2:Y:S01]  /*0400*/  SHFL.IDX PT, R4, R0, RZ, 0x1f ;  /* 0x00001fff00047589 */ /* 0x0002a200000e0000 */
[----:B0-----:R-:W-:Y:S01]  /*0410*/  UMOV UR4, 0x20 ;  /* 0x0000002000047882 */ /* 0x001fe20000000000 */
[----:B------:R-:W-:Y:S01]  /*0420*/  UMOV UR9, 0x80 ;  /* 0x0000008000097882 */ /* 0x000fe20000000000 */
[----:B------:R-:W-:Y:S01]  /*0430*/  NOP ;  /* 0x0000000000007918 */ /* 0x000fe20000000000 */
[----:B------:R-:W0:Y:S01]  /*0440*/  SHFL.IDX PT, R2, R2, RZ, 0x1f ;  /* 0x00001fff02027589 */ /* 0x000e2200000e0000 */
[----:B------:R-:W-:Y:S01]  /*0450*/  ULDC.64 UR20, c[0x0][0x208] ;  /* 0x0000820000147ab9 */ /* 0x000fe20000000a00 */
[----:B-1----:R-:W-:-:S04]  /*0460*/  SHF.R.S32.HI R0, RZ, 0x1f, R3 ;  /* 0x0000001fff007819 */ /* 0x002fc80000011403 */
[----:B------:R-:W-:-:S04]  /*0470*/  LEA.HI R0, R0, R3, RZ, 0x7 ;  /* 0x0000000300007211 */ /* 0x000fc800078f38ff */
[----:B------:R-:W-:Y:S02]  /*0480*/  LOP3.LUT R0, R0, 0xffffff80, RZ, 0xc0, !PT ;  /* 0xffffff8000007812 */ /* 0x000fe400078ec0ff */
[----:B-----5:R-:W-:Y:S02]  /*0490*/  ISETP.NE.OR P0, PT, R5, RZ, !P0 ;  /* 0x000000ff0500720c */ /* 0x020fe40004705670 */
[----:B--2---:R-:W-:Y:S02]  /*04a0*/  ISETP.NE.OR P1, PT, R4, RZ, !P1 ;  /* 0x000000ff0400720c */ /* 0x004fe40004f25670 */
[----:B0-----:R-:W-:Y:S01]  /*04b0*/  R2UR UR18, R2 ;  /* 0x00000000021272ca */ /* 0x001fe200000e0000 */
[----:B------:R-:W-:-:S08]  /*04c0*/  IMAD.IADD R2, R3, 0x1, -R0 ;  /* 0x0000000103027824 */ /* 0x000fd000078e0a00 */
[----:B------:R-:W-:Y:S02]  /*04d0*/  VOTEU.ALL UP0, P0 ;  /* 0x00000000003f7886 */ /* 0x000fe40000000000 */
[----:B------:R-:W-:-:S03]  /*04e0*/  VOTEU.ALL UP1, P1 ;  /* 0x00000000003f7886 */ /* 0x000fc60000820000 */
[----:B------:R-:W0:Y:S01]  /*04f0*/  @!UP0 S2UR UR8, SR_CgaCtaId ;  /* 0x00000000000889c3 */ /* 0x000e220000008800 */
[----:B------:R-:W-:Y:S01]  /*0500*/  @!UP0 UMOV UR7, 0x400 ;  /* 0x0000040000078882 */ /* 0x000fe20000000000 */
[----:B------:R-:W-:-:S04]  /*0510*/  @!UP0 UIADD3 UR4, -UR4, 0x100000, URZ ;  /* 0x0010000004048890 */ /* 0x000fc8000fffe13f */
[----:B------:R-:W-:Y:S02]  /*0520*/  @!UP0 USHF.L.U32 UR5, UR4, 0xb, URZ ;  /* 0x0000000b04058899 */ /* 0x000fe4000800063f */
[----:B------:R-:W-:Y:S01]  /*0530*/  @!UP0 USHF.L.U32 UR4, UR4, 0x1, URZ ;  /* 0x0000000104048899 */ /* 0x000fe2000800063f */
[----:B------:R-:W-:Y:S01]  /*0540*/  @!UP1 UMOV UR10, 0x400 ;  /* 0x00000400000a9882 */ /* 0x000fe20000000000 */
[----:B------:R-:W-:Y:S01]  /*0550*/  VOTEU.ALL UP2, P1 ;  /* 0x00000000003f7886 */ /* 0x000fe20000840000 */
[----:B------:R-:W-:Y:S01]  /*0560*/  VOTEU.ALL UP3, P1 ;  /* 0x00000000003f7886 */ /* 0x000fe20000860000 */
[----:B------:R-:W-:Y:S01]  /*0570*/  VOTEU.ALL UP4, P1 ;  /* 0x00000000003f7886 */ /* 0x000fe20000880000 */
[----:B------:R-:W1:Y:S01]  /*0580*/  @!UP1 S2UR UR11, SR_CgaCtaId ;  /* 0x00000000000b99c3 */ /* 0x000e620000008800 */
[----:B------:R-:W-:Y:S01]  /*0590*/  VOTEU.ALL UP5, P1 ;  /* 0x00000000003f7886 */ /* 0x000fe200008a0000 */
[----:B------:R-:W-:Y:S01]  /*05a0*/  ISETP.NE.AND P1, PT, RZ, UR13, PT ;  /* 0x0000000dff007c0c */ /* 0x000fe2000bf25270 */
[----:B0-----:R-:W-:-:S02]  /*05b0*/  @!UP0 ULEA UR7, UR8, UR7, 0x18 ;  /* 0x0000000708078291 */ /* 0x001fc4000f8ec03f */
[----:B------:R-:W-:-:S04]  /*05c0*/  @!UP1 UIADD3 UR8, -UR9, 0x100000, URZ ;  /* 0x0010000009089890 */ /* 0x000fc8000fffe13f */
[----:B------:R-:W-:Y:S02]  /*05d0*/  @!UP1 USHF.L.U32 UR9, UR8, 0xb, URZ ;  /* 0x0000000b08099899 */ /* 0x000fe4000800063f */
[----:B------:R-:W-:Y:S01]  /*05e0*/  @!UP1 USHF.L.U32 UR8, UR8, 0x1, URZ ;  /* 0x0000000108089899 */ /* 0x000fe2000800063f */
[----:B------:R-:W-:Y:S01]  /*05f0*/  VOTEU.ALL UP0, P0 ;  /* 0x00000000003f7886 */ /* 0x000fe20000000000 */
[----:B-1----:R-:W-:Y:S01]  /*0600*/  @!UP1 ULEA UR10, UR11, UR10, 0x18 ;  /* 0x0000000a0b0a9291 */ /* 0x002fe2000f8ec03f */
[----:B------:R-:W-:Y:S01]  /*0610*/  VOTEU.ALL UP1, P0 ;  /* 0x00000000003f7886 */ /* 0x000fe20000020000 */
[----:B------:R-:W0:Y:S02]  /*0620*/  FENCE.VIEW.ASYNC.S ;  /* 0x00000000000073c6 */ /* 0x000e240000000000 */
[----:B0-----:R-:W3:Y:S02]  /*0630*/  @!UP0 SYNCS.EXCH.64 URZ, [UR7+0x80], UR4 ;  /* 0x00008004073f85b2 */ /* 0x001ee40008000100 */
[----:B------:R0:W3:Y:S01]  /*0640*/  @!UP1 SYNCS.EXCH.64 URZ, [UR7+0x88], UR4 ;  /* 0x00008804073f95b2 */ /* 0x0000e20008000100 */
[----:B------:R-:W-:Y:S01]  /*0650*/  NOP ;  /* 0x0000000000007918 */ /* 0x000fe20000000000 */
[----:B0-----:R-:W-:-:S02]  /*0660*/  ULDC.64 UR4, c[0x0][0x598] ;  /* 0x0001660000047ab9 */ /* 0x001fc40000000a00 */
[----:B------:R-:W-:Y:S02]  /*0670*/  ISETP.NE.U32.AND P0, PT, RZ, UR4, PT ;  /* 0x00000004ff007c0c */ /* 0x000fe4000bf05070 */
[----:B------:R0:W3:Y:S02]  /*0680*/  @!UP2 SYNCS.EXCH.64 URZ, [UR10+0x60], UR8 ;  /* 0x000060080a3fa5b2 */ /* 0x0000e40008000100 */
[----:B------:R-:W-:Y:S01]  /*0690*/  ISETP.NE.AND.EX P0, PT, RZ, UR5, PT, P0 ;  /* 0x00000005ff007c0c */ /* 0x000fe2000bf05300 */
[----:B------:R0:W3:Y:S01]  /*06a0*/  @!UP3 SYNCS.EXCH.64 URZ, [UR10+0x68], UR8 ;  /* 0x000068080a3fb5b2 */ /* 0x0000e20008000100 */
[----:B------:R0:W3:Y:S01]  /*06b0*/  @!UP4 SYNCS.EXCH.64 URZ, [UR10+0x70], UR8 ;  /* 0x000070080a3fc5b2 */ /* 0x0000e20008000100 */
[----:B------:R0:W3:Y:S01]  /*06c0*/  @!UP5 SYNCS.EXCH.64 URZ, [UR10+0x78], UR8 ;  /* 0x000078080a3fd5b2 */ /* 0x0000e20008000100 */
[----:B------:R-:W-:Y:S01]  /*06d0*/  NOP ;  /* 0x0000000000007918 */ /* 0x000fe20000000000 */
[----:B---34-:R-:W-:Y:S08]  /*06e0*/  BAR.SYNC.DEFER_BLOCKING 0x0 ;  /* 0x0000000000007b1d */ /* 0x018ff00000010000 */
[----:B0-----:R-:W-:Y:S05]  /*06f0*/  @!P0 BRA `(.L_x_3) ;  /* 0x0000000000208947 */ /* 0x001fea0003800000 */
[----:B------:R-:W0:Y:S02]  /*0700*/  LDC.64 R4, c[0x0][0x598] ;  /* 0x00016600ff047b82 */ /* 0x000e240000000a00 */
[----:B0-----:R-:W2:Y:S02]  /*0710*/  LDG.E.64 R4, desc[UR20][R4.64] ;  /* 0x0000001404047981 */ /* 0x001ea4000c1e1b00 */
[----:B--2---:R-:W-:-:S04]  /*0720*/  ISETP.NE.U32.AND P0, PT, R4, RZ, PT ;  /* 0x000000ff0400720c */ /* 0x004fc80003f05070 */
[----:B------:R-:W-:-:S13]  /*0730*/  ISETP.NE.AND.EX P0, PT, R5, RZ, PT, P0 ;  /* 0x000000ff0500720c */ /* 0x000fda0003f05300 */
[----:B------:R-:W-:Y:S05]  /*0740*/  @!P0 BRA `(.L_x_3) ;  /* 0x00000000000c8947 */ /* 0x000fea0003800000 */
[----:B------:R-:W2:Y:S02]  /*0750*/  LD.E R4, desc[UR20][R4.64] ;  /* 0x0000001404047980 */ /* 0x000ea4000c101900 */
[----:B--2---:R-:W-:Y:S01]  /*0760*/  R2UR UR32, R4 ;  /* 0x00000000042072ca */ /* 0x004fe200000e0000 */
[----:B------:R-:W-:-:S14]  /*0770*/  BRA `(.L_x_4) ;  /* 0x0000000000247947 */ /* 0x000fdc0003800000 */
.L_x_3:
[----:B------:R-:W-:Y:S02]  /*0780*/  ULDC.64 UR4, c[0x0][0x588] ;  /* 0x0001620000047ab9 */ /* 0x000fe40000000a00 */
[----:B------:R-:W-:-:S04]  /*0790*/  ISETP.NE.U32.AND P0, PT, RZ, UR4, PT ;  /* 0x00000004ff007c0c */ /* 0x000fc8000bf05070 */
[----:B------:R-:W-:-:S13]  /*07a0*/  ISETP.NE.AND.EX P0, PT, RZ, UR5, PT, P0 ;  /* 0x00000005ff007c0c */ /* 0x000fda000bf05300 */
[----:B------:R-:W-:Y:S05]  /*07b0*/  @!P0 BRA `(.L_x_5) ;  /* 0x0000000000108947 */ /* 0x000fea0003800000 */
[----:B------:R-:W0:Y:S02]  /*07c0*/  LDC.64 R4, c[0x0][0x588] ;  /* 0x00016200ff047b82 */ /* 0x000e240000000a00 */
[----:B0-----:R-:W2:Y:S02]  /*07d0*/  LDG.E R4, desc[UR20][R4.64] ;  /* 0x0000001404047981 */ /* 0x001ea4000c1e1900 */
[----:B--2---:R-:W-:Y:S01]  /*07e0*/  R2UR UR32, R4 ;  /* 0x00000000042072ca */ /* 0x004fe200000e0000 */
[----:B------:R-:W-:-:S14]  /*07f0*/  BRA `(.L_x_4) ;  /* 0x0000000000047947 */ /* 0x000fdc0003800000 */
.L_x_5:
[----:B------:R-:W-:-:S05]  /*0800*/  ULDC UR32, c[0x0][0x580] ;  /* 0x0001600000207ab9 */ /* 0x000fca0000000800 */
.L_x_4:
[----:B------:R-:W-:Y:S02]  /*0810*/  ULDC.64 UR4, c[0x0][0x5a0] ;  /* 0x0001680000047ab9 */ /* 0x000fe40000000a00 */
[----:B------:R-:W-:-:S04]  /*0820*/  ISETP.NE.U32.AND P0, PT, RZ, UR4, PT ;  /* 0x00000004ff007c0c */ /* 0x000fc8000bf05070 */
[----:B------:R-:W-:-:S13]  /*0830*/  ISETP.NE.AND.EX P0, PT, RZ, UR5, PT, P0 ;  /* 0x00000005ff007c0c */ /* 0x000fda000bf05300 */
[----:B------:R-:W-:Y:S05]  /*0840*/  @!P0 BRA `(.L_x_6) ;  /* 0x0000000000208947 */ /* 0x000fea0003800000 */
        /* <DEDUP_REMOVED lines=8> */
.L_x_6:
        /* <DEDUP_REMOVED lines=8> */
.L_x_8:
[----:B------:R-:W-:-:S05]  /*0950*/  ULDC UR31, c[0x0][0x584] ;  /* 0x00016100001f7ab9 */ /* 0x000fca0000000800 */
.L_x_7:
[----:B------:R-:W0:Y:S01]  /*0960*/  LDC R0, c[0x0][0x65c] ;  /* 0x00019700ff007b82 */ /* 0x000e220000000800 */
[----:B------:R-:W1:Y:S01]  /*0970*/  S2R R12, SR_CTAID.Y ;  /* 0x00000000000c7919 */ /* 0x000e620000002600 */
[----:B------:R-:W-:Y:S01]  /*0980*/  IMAD.MOV.U32 R5, RZ, RZ, RZ ;  /* 0x000000ffff057224 */ /* 0x000fe200078e00ff */
[----:B------:R-:W-:Y:S01]  /*0990*/  UISETP.NE.AND UP0, UPT, UR13, 0x2, UPT ;  /* 0x000000020d00788c */ /* 0x000fe2000bf05270 */
[----:B------:R-:W2:Y:S01]  /*09a0*/  S2R R4, SR_CTAID.X ;  /* 0x0000000000047919 */ /* 0x000ea20000002500 */
[----:B------:R-:W-:Y:S01]  /*09b0*/  ULDC UR7, c[0x0][0x28c] ;  /* 0x0000a30000077ab9 */ /* 0x000fe20000000800 */
[----:B------:R-:W-:Y:S01]  /*09c0*/  UMOV UR5, URZ ;  /* 0x0000003f00057c82 */ /* 0x000fe20008000000 */
[----:B------:R-:W-:Y:S02]  /*09d0*/  UIADD3 UR7, UR7, 0x7f, URZ ;  /* 0x0000007f07077890 */ /* 0x000fe4000fffe03f */
[----:B------:R-:W-:Y:S01]  /*09e0*/  PLOP3.LUT P0, PT, PT, PT, UP0, 0x80, 0x0 ;  /* 0x000000000000781c */ /* 0x000fe20003f0f008 */
[----:B------:R-:W-:Y:S01]  /*09f0*/  UMOV UR4, URZ ;  /* 0x0000003f00047c82 */ /* 0x000fe20008000000 */
[----:B------:R-:W-:Y:S01]  /*0a00*/  ULDC.64 UR22, c[0x0][0x650] ;  /* 0x0001940000167ab9 */ /* 0x000fe20000000a00 */
[----:B------:R-:W-:-:S04]  /*0a10*/  USHF.R.S32.HI UR10, URZ, 0x1f, UR7 ;  /* 0x0000001f3f0a7899 */ /* 0x000fc80008011407 */
[----:B------:R-:W-:-:S04]  /*0a20*/  ULEA.HI UR10, UR10, UR7, URZ, 0x7 ;  /* 0x000000070a0a7291 */ /* 0x000fc8000f8f383f */
[----:B------:R-:W-:Y:S01]  /*0a30*/  USHF.R.S32.HI UR14, URZ, 0x7, UR10 ;  /* 0x000000073f0e7899 */ /* 0x000fe2000801140a */
[----:B0-----:R-:W-:-:S13]  /*0a40*/  ISETP.NE.AND P2, PT, R0, 0x1, PT ;  /* 0x000000010000780c */ /* 0x001fda0003f45270 */
[----:B------:R-:W2:Y:S01]  /*0a50*/  @P2 LDC R9, c[0x0][0x10] ;  /* 0x00000400ff092b82 */ /* 0x000ea20000000800 */
[----:B-1----:R-:W-:Y:S02]  /*0a60*/  @P2 IMAD.MOV.U32 R6, RZ, RZ, R12 ;  /* 0x000000ffff062224 */ /* 0x002fe400078e000c */
[----:B------:R-:W-:-:S05]  /*0a70*/  @P2 IMAD.MOV.U32 R7, RZ, RZ, RZ ;  /* 0x000000ffff072224 */ /* 0x000fca00078e00ff */
[----:B------:R-:W0:Y:S01]  /*0a80*/  @!P2 LDC R11, c[0x0][0xc] ;  /* 0x00000300ff0bab82 */ /* 0x000e220000000800 */
[----:B------:R-:W-:Y:S01]  /*0a90*/  ULDC UR8, c[0x0][0xc] ;  /* 0x0000030000087ab9 */ /* 0x000fe20000000800 */
[----:B------:R-:W-:Y:S01]  /*0aa0*/  ULDC UR9, c[0x0][0x10] ;  /* 0x0000040000097ab9 */ /* 0x000fe20000000800 */
[----:B------:R-:W-:Y:S01]  /*0ab0*/  ULDC UR7, c[0x0][0x14] ;  /* 0x0000050000077ab9 */ /* 0x000fe20000000800 */
[----:B------:R-:W-:-:S04]  /*0ac0*/  UIMAD.WIDE.U32 UR8, UR8, UR9, URZ ;  /* 0x00000009080872a5 */ /* 0x000fc8000f8e003f */
[----:B------:R-:W-:Y:S02]  /*0ad0*/  UIMAD.WIDE.U32 UR16, UR8, UR7, URZ ;  /* 0x00000007081072a5 */ /* 0x000fe4000f8e003f */
[----:B------:R-:W-:-:S04]  /*0ae0*/  UIMAD UR13, UR9, UR7, URZ ;  /* 0x00000007090d72a4 */ /* 0x000fc8000f8e023f */
[----:B------:R-:W-:Y:S01]  /*0af0*/  UIADD3 UR13, UR17, UR13, URZ ;  /* 0x0000000d110d7290 */ /* 0x000fe2000fffe03f */
[----:B--2---:R-:W-:-:S04]  /*0b00*/  @P2 IMAD.WIDE.U32 R8, R4, R9, R6 ;  /* 0x0000000904082225 */ /* 0x004fc800078e0006 */
[----:B------:R-:W-:Y:S02]  /*0b10*/  @P2 IMAD.MOV.U32 R13, RZ, RZ, R8 ;  /* 0x000000ffff0d2224 */ /* 0x000fe400078e0008 */
[----:B0-----:R-:W-:-:S04]  /*0b20*/  @!P2 IMAD.WIDE.U32 R6, R11, R12, R4 ;  /* 0x0000000c0b06a225 */ /* 0x001fc800078e0004 */
[----:B------:R-:W-:Y:S02]  /*0b30*/  @P2 IMAD.MOV.U32 R11, RZ, RZ, RZ ;  /* 0x000000ffff0b2224 */ /* 0x000fe400078e00ff */
[----:B------:R-:W-:Y:S02]  /*0b40*/  @!P2 IMAD.MOV.U32 R13, RZ, RZ, R6 ;  /* 0x000000ffff0da224 */ /* 0x000fe400078e0006 */
[----:B------:R-:W-:Y:S02]  /*0b50*/  @P2 IMAD.IADD R10, R9, 0x1, R11 ;  /* 0x00000001090a2824 */ /* 0x000fe400078e020b */
[----:B------:R-:W-:Y:S01]  /*0b60*/  @!P2 IMAD.MOV.U32 R10, RZ, RZ, R7 ;  /* 0x000000ffff0aa224 */ /* 0x000fe200078e0007 */
[----:B------:R0:W-:Y:S01]  /*0b70*/  STL [R1+0x78], R13 ;  /* 0x0000780d01007387 */ /* 0x0001e20000100800 */
[----:B------:R-:W-:Y:S02]  /*0b80*/  IMAD.MOV.U32 R18, RZ, RZ, R13 ;  /* 0x000000ffff127224 */ /* 0x000fe400078e000d */
[----:B------:R-:W-:Y:S01]  /*0b90*/  IMAD.MOV.U32 R19, RZ, RZ, R10 ;  /* 0x000000ffff137224 */ /* 0x000fe200078e000a */
[----:B------:R0:W-:Y:S01]  /*0ba0*/  STL [R1+0x74], R10 ;  /* 0x0000740a01007387 */ /* 0x0001e20000100800 */
[----:B------:R-:W-:Y:S05]  /*0bb0*/  @P0 BRA `(.L_x_9) ;  /* 0x0000000000280947 */ /* 0x000fea0003800000 */
[----:B------:R-:W-:Y:S01]  /*0bc0*/  IADD3 R18, P0, R18, UR16, RZ ;  /* 0x0000001012127c10 */ /* 0x000fe2000ff1e0ff */
[----:B------:R-:W-:Y:S02]  /*0bd0*/  UISETP.GE.U32.AND UP0, UPT, UR14, 0x5, UPT ;  /* 0x000000050e00788c */ /* 0x000fe4000bf06070 */
[----:B------:R-:W-:Y:S01]  /*0be0*/  UIMAD.WIDE.U32 UR4, UR14, -0x33333333, URZ ;  /* 0xcccccccd0e0478a5 */ /* 0x000fe2000f8e003f */
[----:B------:R-:W-:Y:S01]  /*0bf0*/  IADD3.X R19, R19, UR13, RZ, P0, !PT ;  /* 0x0000000d13137c10 */ /* 0x000fe200087fe4ff */
[----:B------:R1:W-:Y:S02]  /*0c00*/  STL [R1+0x78], R18 ;  /* 0x0000781201007387 */ /* 0x0003e40000100800 */
[----:B------:R-:W-:Y:S02]  /*0c10*/  USHF.R.U32.HI UR5, URZ, 0x2, UR5 ;  /* 0x000000023f057899 */ /* 0x000fe40008011605 */
[----:B------:R1:W-:Y:S01]  /*0c20*/  STL [R1+0x74], R19 ;  /* 0x0000741301007387 */ /* 0x0003e20000100800 */
[----:B------:R-:W-:-:S02]  /*0c30*/  UMOV UR4, URZ ;  /* 0x0000003f00047c82 */ /* 0x000fc40008000000 */
[----:B------:R-:W-:Y:S02]  /*0c40*/  @UP0 ULOP3.LUT UR4, UR5, 0x1, URZ, 0xc0, !UPT ;  /* 0x0000000105040892 */ /* 0x000fe4000f8ec03f */
[----:B------:R-:W-:-:S12]  /*0c50*/  UIMAD UR5, UR5, -0x5, UR14 ;  /* 0xfffffffb050578a4 */ /* 0x000fd8000f8e020e */
.L_x_9:
[----:B------:R-:W-:Y:S01]  /*0c60*/  IMAD.MOV.U32 R8, RZ, RZ, -0x1 ;  /* 0xffffffffff087424 */ /* 0x000fe200078e00ff */
[----:B------:R-:W-:Y:S01]  /*0c70*/  ISETP.GE.U32.AND P0, PT, R18, UR22, PT ;  /* 0x0000001612007c0c */ /* 0x000fe2000bf06070 */
[----:B------:R-:W-:Y:S01]  /*0c80*/  IMAD.MOV.U32 R6, RZ, RZ, -0x1 ;  /* 0xffffffffff067424 */ /* 0x000fe200078e00ff */
[----:B------:R-:W-:Y:S01]  /*0c90*/  PRMT R0, RZ, 0x7610, R0 ;  /* 0x00007610ff007816 */ /* 0x000fe20000000000 */
[----:B------:R-:W-:Y:S01]  /*0ca0*/  IMAD.MOV.U32 R7, RZ, RZ, -0x1 ;  /* 0xffffffffff077424 */ /* 0x000fe200078e00ff */
[----:B------:R2:W-:Y:S01]  /*0cb0*/  STL [R1+0x7c], R8 ;  /* 0x00007c0801007387 */ /* 0x0005e20000100800 */
[----:B------:R-:W-:-:S03]  /*0cc0*/  ISETP.GE.U32.AND.EX P0, PT, R19, UR23, PT, P0 ;  /* 0x0000001713007c0c */ /* 0x000fc6000bf06100 */
[----:B------:R2:W-:Y:S04]  /*0cd0*/  STL [R1+0x70], R6 ;  /* 0x0000700601007387 */ /* 0x0005e80000100800 */
[----:B------:R2:W-:Y:S06]  /*0ce0*/  STL [R1+0x80], R7 ;  /* 0x0000800701007387 */ /* 0x0005ec0000100800 */
[----:B------:R-:W-:Y:S05]  /*0cf0*/  @P0 BRA `(.L_x_10) ;  /* 0x0000000400680947 */ /* 0x000fea0003800000 */
[----:B------:R-:W3:Y:S01]  /*0d00*/  LDC.64 R14, c[0x0][0x628] ;  /* 0x00018a00ff0e7b82 */ /* 0x000ee20000000a00 */
[----:B--2---:R-:W-:Y:S02]  /*0d10*/  IMAD.MOV.U32 R6, RZ, RZ, R18 ;  /* 0x000000ffff067224 */ /* 0x004fe400078e0012 */
[----:B------:R-:W-:-:S05]  /*0d20*/  IMAD.MOV.U32 R7, RZ, RZ, R19 ;  /* 0x000000ffff077224 */ /* 0x000fca00078e0013 */
[----:B------:R-:W2:Y:S08]  /*0d30*/  LDC R0, c[0x0][0x630] ;  /* 0x00018c00ff007b82 */ /* 0x000eb00000000800 */
[----:B------:R-:W4:Y:S01]  /*0d40*/  LDC.64 R16, c[0x0][0x620] ;  /* 0x00018800ff107b82 */ /* 0x000f220000000a00 */
[----:B---3--:R-:W-:-:S04]  /*0d50*/  ISETP.NE.U32.AND P0, PT, R14, RZ, PT ;  /* 0x000000ff0e00720c */ /* 0x008fc80003f05070 */
[----:B------:R-:W-:-:S13]  /*0d60*/  ISETP.NE.AND.EX P0, PT, R15, RZ, PT, P0 ;  /* 0x000000ff0f00720c */ /* 0x000fda0003f05300 */
[----:B--2-4-:R-:W-:Y:S05]  /*0d70*/  @!P0 BRA `(.L_x_11) ;  /* 0x0000000000288947 */ /* 0x014fea0003800000 */
[----:B------:R-:W2:Y:S02]  /*0d80*/  LDC R11, c[0x0][0x634] ;  /* 0x00018d00ff0b7b82 */ /* 0x000ea40000000800 */
[----:B--2---:R-:W-:-:S05]  /*0d90*/  IADD3 R11, P0, R18, R11, RZ ;  /* 0x0000000b120b7210 */ /* 0x004fca0007f1e0ff */
[----:B0-----:R-:W-:-:S04]  /*0da0*/  IMAD.X R13, RZ, RZ, R19, P0 ;  /* 0x000000ffff0d7224 */ /* 0x001fc800000e0613 */
[----:B------:R-:W-:-:S04]  /*0db0*/  IMAD.WIDE.U32 R6, R13, R14, RZ ;  /* 0x0000000e0d067225 */ /* 0x000fc800078e00ff */
[----:B------:R-:W-:-:S04]  /*0dc0*/  IMAD.WIDE.U32 R8, P0, R11, R15, R6 ;  /* 0x0000000f0b087225 */ /* 0x000fc80007800006 */
[----:B------:R-:W-:-:S04]  /*0dd0*/  IMAD.WIDE.U32 R6, R11, R14, RZ ;  /* 0x0000000e0b067225 */ /* 0x000fc800078e00ff */
[----:B------:R-:W-:Y:S01]  /*0de0*/  IMAD.X R11, RZ, RZ, RZ, P0 ;  /* 0x000000ffff0b7224 */ /* 0x000fe200000e06ff */
[----:B------:R-:W-:Y:S01]  /*0df0*/  IADD3 RZ, P0, R7, R8, RZ ;  /* 0x0000000807ff7210 */ /* 0x000fe20007f1e0ff */
[----:B------:R-:W-:-:S04]  /*0e00*/  IMAD.MOV.U32 R10, RZ, RZ, R9 ;  /* 0x000000ffff0a7224 */ /* 0x000fc800078e0009 */
[----:B------:R-:W-:-:S08]  /*0e10*/  IMAD.WIDE.U32.X R6, R13, R15, R10, P0 ;  /* 0x0000000f0d067225 */ /* 0x000fd000000e040a */
.L_x_11:
[-CC-:B------:R-:W-:Y:S01]  /*0e20*/  SHF.R.U64 R25, R6, R0.reuse, R7.reuse ;  /* 0x0000000006197219 */ /* 0x180fe20000001207 */
[----:B0-----:R-:W0:Y:S01]  /*0e30*/  LDC R10, c[0x0][0x618] ;  /* 0x00018600ff0a7b82 */ /* 0x001e220000000800 */
[----:B------:R-:W-:Y:S01]  /*0e40*/  SHF.R.U32.HI R5, RZ, R0, R7 ;  /* 0x00000000ff057219 */ /* 0x000fe20000011607 */
[----:B------:R-:W-:Y:S01]  /*0e50*/  IMAD.MOV.U32 R6, RZ, RZ, R18 ;  /* 0x000000ffff067224 */ /* 0x000fe200078e0012 */
[----:B------:R-:W-:Y:S01]  /*0e60*/  IADD3 R9, P0, RZ, -R25, RZ ;  /* 0x80000019ff097210 */ /* 0x000fe20007f1e0ff */
[----:B------:R-:W-:Y:S01]  /*0e70*/  IMAD.MOV.U32 R7, RZ, RZ, R19 ;  /* 0x000000ffff077224 */ /* 0x000fe200078e0013 */
[----:B------:R-:W-:Y:S01]  /*0e80*/  I2FP.F32.U32 R0, R4 ;  /* 0x0000000400007245 */ /* 0x000fe20000201000 */
[----:B------:R-:W-:Y:S02]  /*0e90*/  ULDC UR7, c[0x0][0x150] ;  /* 0x0000540000077ab9 */ /* 0x000fe40000000800 */
[----:B------:R-:W2:Y:S01]  /*0ea0*/  LDC.64 R22, c[0x0][0x640] ;  /* 0x00019000ff167b82 */ /* 0x000ea20000000a00 */
[----:B------:R-:W-:-:S02]  /*0eb0*/  IMAD.X R11, RZ, RZ, ~R5, P0 ;  /* 0x000000ffff0b7224 */ /* 0x000fc400000e0e05 */
[----:B------:R-:W-:Y:S01]  /*0ec0*/  FMUL R0, R0, UR7 ;  /* 0x0000000700007c20 */ /* 0x000fe20008400000 */
[----:B------:R-:W-:Y:S01]  /*0ed0*/  IMAD.WIDE.U32 R6, R9, R16, R6 ;  /* 0x0000001009067225 */ /* 0x000fe200078e0006 */
[----:B------:R-:W-:-:S03]  /*0ee0*/  ULDC UR7, c[0x0][0x154] ;  /* 0x0000550000077ab9 */ /* 0x000fc60000000800 */
[----:B------:R-:W-:Y:S01]  /*0ef0*/  IMAD R8, R11, R16, RZ ;  /* 0x000000100b087224 */ /* 0x000fe200078e02ff */
[----:B------:R-:W3:Y:S01]  /*0f00*/  LDC R5, c[0x0][0x144] ;  /* 0x00005100ff057b82 */ /* 0x000ee20000000800 */
[----:B------:R-:W4:Y:S02]  /*0f10*/  F2I.U32.TRUNC.NTZ R0, R0 ;  /* 0x0000000000007305 */ /* 0x000f24000020f000 */
[----:B------:R-:W-:-:S04]  /*0f20*/  IMAD R9, R9, R17, R8 ;  /* 0x0000001109097224 */ /* 0x000fc800078e0208 */
[----:B------:R-:W-:Y:S01]  /*0f30*/  IMAD.IADD R7, R7, 0x1, R9 ;  /* 0x0000000107077824 */ /* 0x000fe200078e0209 */
[----:B------:R-:W5:Y:S01]  /*0f40*/  LDC R16, c[0x0][0x608] ;  /* 0x00018200ff107b82 */ /* 0x000f620000000800 */
[----:B------:R-:W-:-:S03]  /*0f50*/  IMAD.MOV.U32 R9, RZ, RZ, -0x1 ;  /* 0xffffffffff097424 */ /* 0x000fc600078e00ff */
[--C-:B0-----:R-:W-:Y:S02]  /*0f60*/  SHF.R.U64 R14, R6, R10, R7.reuse ;  /* 0x0000000a060e7219 */ /* 0x101fe40000001207 */
[----:B------:R-:W-:Y:S02]  /*0f70*/  I2FP.F32.U32 R6, R12 ;  /* 0x0000000c00067245 */ /* 0x000fe40000201000 */
[----:B------:R-:W0:Y:S01]  /*0f80*/  LDC R20, c[0x0][0x658] ;  /* 0x00019600ff147b82 */ /* 0x000e220000000800 */
[----:B--2---:R-:W-:Y:S01]  /*0f90*/  ISETP.NE.U32.AND P0, PT, R22, RZ, PT ;  /* 0x000000ff1600720c */ /* 0x004fe20003f05070 */
[----:B----4-:R-:W-:Y:S02]  /*0fa0*/  IMAD.MOV R8, RZ, RZ, -R0 ;  /* 0x000000ffff087224 */ /* 0x010fe400078e0a00 */
[----:B------:R-:W-:Y:S01]  /*0fb0*/  FMUL R6, R6, UR7 ;  /* 0x0000000706067c20 */ /* 0x000fe20008400000 */
[----:B------:R-:W-:Y:S02]  /*0fc0*/  SHF.R.U32.HI R7, RZ, R10, R7 ;  /* 0x0000000aff077219 */ /* 0x000fe40000011607 */
[----:B------:R-:W-:Y:S01]  /*0fd0*/  ISETP.NE.AND.EX P0, PT, R23, RZ, PT, P0 ;  /* 0x000000ff1700720c */ /* 0x000fe20003f05300 */
[----:B------:R2:W4:Y:S01]  /*0fe0*/  F2I.U32.TRUNC.NTZ R13, R6 ;  /* 0x00000006000d7305 */ /* 0x000522000020f000 */
[----:B------:R-:W2:Y:S01]  /*0ff0*/  LDC R15, c[0x0][0x148] ;  /* 0x00005200ff0f7b82 */ /* 0x000ea20000000800 */
[----:B---3--:R-:W-:-:S07]  /*1000*/  IMAD R0, R5, R8, R4 ;  /* 0x0000000805007224 */ /* 0x008fce00078e0204 */
[----:B-1----:R-:W1:Y:S01]  /*1010*/  LDC R18, c[0x0][0x600] ;  /* 0x00018000ff127b82 */ /* 0x002e620000000800 */
[-CC-:B-----5:R-:W-:Y:S02]  /*1020*/  SHF.R.U64 R26, R14, R16.reuse, R7.reuse ;  /* 0x000000100e1a7219 */ /* 0x1a0fe40000001207 */
[----:B------:R-:W-:Y:S01]  /*1030*/  SHF.R.U32.HI R5, RZ, R16, R7 ;  /* 0x00000010ff057219 */ /* 0x000fe20000011607 */
[----:B------:R-:W-:-:S04]  /*1040*/  IMAD.MOV.U32 R7, RZ, RZ, 0x1 ;  /* 0x00000001ff077424 */ /* 0x000fc800078e00ff */
[----:B------:R-:W3:Y:S01]  /*1050*/  LDC R19, c[0x0][0x648] ;  /* 0x00019200ff137b82 */ /* 0x000ee20000000800 */
[-C--:B0-----:R-:W-:Y:S02]  /*1060*/  SHF.L.U32 R4, R9, R20.reuse, RZ ;  /* 0x0000001409047219 */ /* 0x081fe400000006ff */
[--C-:B------:R-:W-:Y:S02]  /*1070*/  SHF.R.U64 R16, R26, R20, R5.reuse ;  /* 0x000000141a107219 */ /* 0x100fe40000001205 */
[----:B------:R-:W-:Y:S02]  /*1080*/  LOP3.LUT R11, RZ, R4, RZ, 0x33, !PT ;  /* 0x00000004ff0b7212 */ /* 0x000fe400078e33ff */
[-C--:B------:R-:W-:Y:S01]  /*1090*/  SHF.R.U32.HI R5, RZ, R20.reuse, R5 ;  /* 0x00000014ff057219 */ /* 0x080fe20000011605 */
[----:B------:R-:W0:Y:S01]  /*10a0*/  LDC R21, c[0x0][0x638] ;  /* 0x00018e00ff157b82 */ /* 0x000e220000000800 */
[----:B------:R-:W-:Y:S01]  /*10b0*/  SHF.L.U32 R10, R7, R20, RZ ;  /* 0x00000014070a7219 */ /* 0x000fe200000006ff */
[----:B------:R-:W-:-:S06]  /*10c0*/  IMAD.MOV.U32 R4, RZ, RZ, R16 ;  /* 0x000000ffff047224 */ /* 0x000fcc00078e0010 */
[----:B------:R-:W0:Y:S01]  /*10d0*/  LDC R24, c[0x0][0x610] ;  /* 0x00018400ff187b82 */ /* 0x000e220000000800 */
[----:B--2-4-:R-:W-:Y:S05]  /*10e0*/  @!P0 BRA `(.L_x_12) ;  /* 0x0000000000288947 */ /* 0x014fea0003800000 */
[----:B------:R-:W2:Y:S02]  /*10f0*/  LDC R9, c[0x0][0x64c] ;  /* 0x00019300ff097b82 */ /* 0x000ea40000000800 */
[----:B--2---:R-:W-:-:S05]  /*1100*/  IADD3 R9, P0, R16, R9, RZ ;  /* 0x0000000910097210 */ /* 0x004fca0007f1e0ff */
[----:B------:R-:W-:-:S04]  /*1110*/  IMAD.X R17, RZ, RZ, R5, P0 ;  /* 0x000000ffff117224 */ /* 0x000fc800000e0605 */
[----:B------:R-:W-:-:S04]  /*1120*/  IMAD.WIDE.U32 R4, R17, R22, RZ ;  /* 0x0000001611047225 */ /* 0x000fc800078e00ff */
[----:B------:R-:W-:-:S04]  /*1130*/  IMAD.WIDE.U32 R6, P0, R9, R23, R4 ;  /* 0x0000001709067225 */ /* 0x000fc80007800004 */
[----:B------:R-:W-:-:S04]  /*1140*/  IMAD.WIDE.U32 R4, R9, R22, RZ ;  /* 0x0000001609047225 */ /* 0x000fc800078e00ff */
[----:B------:R-:W-:Y:S01]  /*1150*/  IMAD.X R9, RZ, RZ, RZ, P0 ;  /* 0x000000ffff097224 */ /* 0x000fe200000e06ff */
[----:B------:R-:W-:Y:S01]  /*1160*/  IADD3 RZ, P0, R5, R6, RZ ;  /* 0x0000000605ff7210 */ /* 0x000fe20007f1e0ff */
[----:B------:R-:W-:-:S04]  /*1170*/  IMAD.MOV.U32 R8, RZ, RZ, R7 ;  /* 0x000000ffff087224 */ /* 0x000fc800078e0007 */
[----:B------:R-:W-:-:S08]  /*1180*/  IMAD.WIDE.U32.X R4, R17, R23, R8, P0 ;  /* 0x0000001711047225 */ /* 0x000fd000000e0408 */
.L_x_12:
[----:B---3--:R-:W-:Y:S01]  /*1190*/  SHF.R.U64 R4, R4, R19, R5 ;  /* 0x0000001304047219 */ /* 0x008fe20000001205 */
[----:B-1----:R-:W-:Y:S01]  /*11a0*/  VIADD R5, R18, 0xffffffff ;  /* 0xffffffff12057836 */ /* 0x002fe20000000000 */
[----:B------:R-:W-:Y:S01]  /*11b0*/  LOP3.LUT R11, R26, R11, RZ, 0xc0, !PT ;  /* 0x0000000b1a0b7212 */ /* 0x000fe200078ec0ff */
[----:B------:R-:W-:Y:S02]  /*11c0*/  IMAD.MOV R13, RZ, RZ, -R13 ;  /* 0x000000ffff0d7224 */ /* 0x000fe400078e0a0d */
[----:B------:R-:W-:Y:S01]  /*11d0*/  IMAD.MOV R6, RZ, RZ, -R4 ;  /* 0x000000ffff067224 */ /* 0x000fe200078e0a04 */
[----:B------:R-:W-:Y:S01]  /*11e0*/  LOP3.LUT R14, R14, R5, RZ, 0xc0, !PT ;  /* 0x000000050e0e7212 */ /* 0x000fe200078ec0ff */
[----:B------:R-:W-:Y:S02]  /*11f0*/  @P2 IMAD R0, R15, R13, R12 ;  /* 0x0000000d0f002224 */ /* 0x000fe400078e020c */
[----:B------:R-:W-:Y:S02]  /*1200*/  IMAD R11, R10, R4, R11 ;  /* 0x000000040a0b7224 */ /* 0x000fe400078e020b */
[----:B0-----:R-:W-:-:S02]  /*1210*/  IMAD R5, R6, R21, R16 ;  /* 0x0000001506057224 */ /* 0x001fc400078e0210 */
[----:B------:R-:W-:Y:S02]  /*1220*/  IMAD R4, R11, R24, R0 ;  /* 0x000000180b047224 */ /* 0x000fe400078e0200 */
[----:B------:R-:W-:Y:S02]  /*1230*/  IMAD R5, R5, R18, R14 ;  /* 0x0000001205057224 */ /* 0x000fe400078e020e */
[----:B------:R-:W-:-:S03]  /*1240*/  IMAD.MOV.U32 R0, RZ, RZ, 0x1 ;  /* 0x00000001ff007424 */ /* 0x000fc600078e00ff */
[----:B------:R-:W-:Y:S02]  /*1250*/  SEL R6, R5, R4, !P2 ;  /* 0x0000000405067207 */ /* 0x000fe40005000000 */
[----:B------:R-:W-:-:S03]  /*1260*/  SEL R4, R4, R5, !P2 ;  /* 0x0000000504047207 */ /* 0x000fc60005000000 */
[----:B------:R3:W-:Y:S04]  /*1270*/  STL [R1+0x80], R6 ;  /* 0x0000800601007387 */ /* 0x0007e80000100800 */
[----:B------:R3:W-:Y:S04]  /*1280*/  STL [R1+0x70], R25 ;  /* 0x0000701901007387 */ /* 0x0007e80000100800 */
[----:B------:R3:W-:Y:S02]  /*1290*/  STL [R1+0x7c], R4 ;  /* 0x00007c0401007387 */ /* 0x0007e40000100800 */
.L_x_10:
[----:B------:R-:W-:Y:S05]  /*12a0*/  @!P1 BRA `(.L_x_13) ;  /* 0x000000dc00109947 */ /* 0x000fea0003800000 */
[----:B------:R-:W-:-:S06]  /*12b0*/  UISETP.GT.U32.AND UP0, UPT, UR12, 0x1, UPT ;  /* 0x000000010c00788c */ /* 0x000fcc000bf04070 */
[----:B------:R-:W-:-:S13]  /*12c0*/  PLOP3.LUT P0, PT, PT, PT, UP0, 0x80, 0x0 ;  /* 0x000000000000781c */ /* 0x000fda0003f0f008 */
[----:B------:R-:W-:Y:S05]  /*12d0*/  @P0 EXIT ;  /* 0x000000000000094d */ /* 0x000fea0003800000 */
.L_x_14:
[----:B------:R-:W-:-:S08]  /*12e0*/  NOP ;  /* 0x0000000000007918 */ /* 0x000fd00000000000 */
[----:B------:R-:W4:Y:S02]  /*12f0*/  USETMAXREG.TRY_ALLOC.CTAPOOL UP0, 0xe8 ;  /* 0x000000e8000079c8 */ /* 0x000f240008000600 */
[----:B----4-:R-:W-:-:S13]  /*1300*/  PLOP3.LUT P0, PT, PT, PT, UP0, 0x80, 0x0 ;  /* 0x000000000000781c */ /* 0x010fda0003f0f008 */
[----:B------:R-:W-:Y:S05]  /*1310*/  @!P0 BRA `(.L_x_14) ;  /* 0xfffffffc00f08947 */ /* 0x000fea000383ffff */
[----:B------:R-:W-:-:S13]  /*1320*/  LOP3.LUT P0, RZ, R0, 0xff, RZ, 0xc0, !PT ;  /* 0x000000ff00ff7812 */ /* 0x000fda000780c0ff */
[----:B------:R-:W-:Y:S05]  /*1330*/  @!P0 EXIT ;  /* 0x000000000000894d */ /* 0x000fea0003800000 */
[----:B------:R-:W4:Y:S01]  /*1340*/  S2UR UR6, SR_CgaCtaId ;  /* 0x00000000000679c3 */ /* 0x000f220000008800 */
[----:B------:R-:W-:Y:S01]  /*1350*/  SHF.R.S32.HI R3, RZ, 0x1f, R2 ;  /* 0x0000001fff037819 */ /* 0x000fe20000011402 */
[----:B------:R-:W-:Y:S01]  /*1360*/  UIADD3 UR7, UR18, -0x1, URZ ;  /* 0xffffffff12077890 */ /* 0x000fe2000fffe03f */
[----:B------:R-:W-:Y:S02]  /*1370*/  UMOV UR22, 0x400 ;  /* 0x0000040000167882 */ /* 0x000fe40000000000 */
[CC--:B------:R-:W-:Y:S01]  /*1380*/  LEA.HI R0, R3.reuse, R2.reuse, RZ, 0x2 ;  /* 0x0000000203007211 */ /* 0x0c0fe200078f10ff */
[----:B------:R-:W-:Y:S01]  /*1390*/  UISETP.LT.AND UP0, UPT, UR14, 0x1, UPT ;  /* 0x000000010e00788c */ /* 0x000fe2000bf01270 */
[----:B------:R-:W-:Y:S01]  /*13a0*/  LEA.HI R3, R3, R2, RZ, 0x5 ;  /* 0x0000000203037211 */ /* 0x000fe200078f28ff */
[----:B------:R-:W-:Y:S01]  /*13b0*/  ULOP3.LUT UR30, UR15, 0x1, URZ, 0xfc, !UPT ;  /* 0x000000010f1e7892 */ /* 0x000fe2000f8efc3f */
[--C-:B---3--:R-:W-:Y:S01]  /*13c0*/  SHF.R.S32.HI R4, RZ, 0x2, R0.reuse ;  /* 0x00000002ff047819 */ /* 0x108fe20000011400 */
[----:B------:R-:W-:Y:S01]  /*13d0*/  USEL UR19, UR14, 0x1, UP0 ;  /* 0x000000010e137887 */ /* 0x000fe20008000000 */
[----:B------:R-:W-:Y:S01]  /*13e0*/  SHF.R.S32.HI R5, RZ, 0x1f, R0 ;  /* 0x0000001fff057819 */ /* 0x000fe20000011400 */
[----:B------:R-:W-:Y:S01]  /*13f0*/  UISETP.NE.AND UP0, UPT, UR7, URZ, UPT ;  /* 0x0000003f0700728c */ /* 0x000fe2000bf05270 */
[----:B--2---:R-:W-:Y:S01]  /*1400*/  SHF.R.S32.HI R7, RZ, 0x5, R3 ;  /* 0x00000005ff077819 */ /* 0x004fe20000011403 */
[----:B------:R-:W-:Y:S01]  /*1410*/  USHF.L.U32 UR29, UR14, 0x1, URZ ;  /* 0x000000010e1d7899 */ /* 0x000fe2000800063f */
[----:B------:R-:W-:Y:S01]  /*1420*/  LEA.HI R5, R5, R4, RZ, 0x3 ;  /* 0x0000000405057211 */ /* 0x000fe200078f18ff */
[----:B------:R-:W-:Y:S01]  /*1430*/  UIADD3 UR19, -UR19, UR14, URZ ;  /* 0x0000000e13137290 */ /* 0x000fe2000fffe13f */
[----:B------:R-:W-:Y:S01]  /*1440*/  LOP3.LUT R3, R0, 0xfffffffc, RZ, 0xc0, !PT ;  /* 0xfffffffc00037812 */ /* 0x000fe200078ec0ff */
[----:B------:R-:W-:Y:S01]  /*1450*/  USEL UR27, URZ, 0x1, UP0 ;  /* 0x000000013f1b7887 */ /* 0x000fe20008000000 */
[----:B------:R-:W-:-:S03]  /*1460*/  LOP3.LUT R5, R5, 0xfffffff8, RZ, 0xc0, !PT ;  /* 0xfffffff805057812 */ /* 0x000fc600078ec0ff */
[----:B------:R-:W-:Y:S01]  /*1470*/  IMAD.IADD R6, R2, 0x1, -R3 ;  /* 0x0000000102067824 */ /* 0x000fe200078e0a03 */
[----:B----4-:R-:W-:Y:S01]  /*1480*/  ULEA UR22, UR6, UR22, 0x18 ;  /* 0x0000001606167291 */ /* 0x010fe2000f8ec03f */
[----:B------:R-:W-:Y:S01]  /*1490*/  IMAD.IADD R4, R4, 0x1, -R5 ;  /* 0x0000000104047824 */ /* 0x000fe200078e0a05 */
[----:B------:R-:W-:Y:S02]  /*14a0*/  USHF.L.U32 UR6, UR7, 0x3, URZ ;  /* 0x0000000307067899 */ /* 0x000fe4000800063f */
[----:B------:R2:W-:Y:S01]  /*14b0*/  STL [R1+0x84], R6 ;  /* 0x0000840601007387 */ /* 0x0005e20000100800 */
[----:B------:R-:W-:Y:S01]  /*14c0*/  UIADD3 UR28, UR22, 0x60, URZ ;  /* 0x00000060161c7890 */ /* 0x000fe2000fffe03f */
[--C-:B------:R-:W-:Y:S01]  /*14d0*/  IMAD R0, R7, -0x10, -R4.reuse ;  /* 0xfffffff007007824 */ /* 0x100fe200078e0a04 */
[----:B------:R-:W-:Y:S01]  /*14e0*/  ULOP3.LUT UR6, UR6, 0x8, URZ, 0xc0, !UPT ;  /* 0x0000000806067892 */ /* 0x000fe2000f8ec03f */
[----:B------:R-:W-:Y:S01]  /*14f0*/  SHF.R.S32.HI R5, RZ, 0x1f, R4 ;  /* 0x0000001fff057819 */ /* 0x000fe20000011404 */
[----:B------:R-:W-:-:S02]  /*1500*/  ULEA UR18, UR18, UR28, 0x3 ;  /* 0x0000001c12127291 */ /* 0x000fc4000f8e183f */
[----:B------:R-:W-:Y:S02]  /*1510*/  ULOP3.LUT UR26, UR6, 0x8, URZ, 0x3c, !UPT ;  /* 0x00000008061a7892 */ /* 0x000fe4000f8e3c3f */
[----:B------:R-:W-:Y:S01]  /*1520*/  ULOP3.LUT UR12, UR6, 0x18, URZ, 0x3c, !UPT ;  /* 0x00000018060c7892 */ /* 0x000fe2000f8e3c3f */
[----:B------:R-:W-:Y:S02]  /*1530*/  IMAD.WIDE R2, R7, 0x10, R4 ;  /* 0x0000001007027825 */ /* 0x000fe400078e0204 */
[----:B------:R-:W-:Y:S02]  /*1540*/  ULDC UR6, c[0x0][0x284] ;  /* 0x0000a10000067ab9 */ /* 0x000fe40000000800 */
[----:B------:R-:W-:-:S05]  /*1550*/  VIADD R0, R0, UR6 ;  /* 0x0000000600007c36 */ /* 0x000fca0008000000 */
[----:B------:R2:W-:Y:S04]  /*1560*/  STL [R1+0x90], R0 ;  /* 0x0000900001007387 */ /* 0x0005e80000100800 */
[----:B------:R2:W-:Y:S02]  /*1570*/  STL.64 [R1+0x88], R2 ;  /* 0x0000880201007387 */ /* 0x0005e40000100a00 */
.L_x_297:
[----:B--2---:R-:W-:Y:S01]  /*1580*/  IMAD.U32 R0, RZ, RZ, UR27 ;  /* 0x0000001bff007e24 */ /* 0x004fe2000f8e00ff */
[----:B0-----:R-:W2:Y:S01]  /*1590*/  LDC R2, c[0x0][0x28c] ;  /* 0x0000a300ff027b82 */ /* 0x001ea20000000800 */
[----:B------:R-:W-:Y:S01]  /*15a0*/  UMOV UR6, URZ ;  /* 0x0000003f00067c82 */ /* 0x000fe20008000000 */
[----:B------:R-:W-:Y:S02]  /*15b0*/  UMOV UR24, UR5 ;  /* 0x0000000500187c82 */ /* 0x000fe40008000000 */
[----:B------:R-:W-:-:S04]  /*15c0*/  SHF.L.U32 R0, R0, 0x1f, RZ ;  /* 0x0000001f00007819 */ /* 0x000fc800000006ff */
[----:B------:R-:W3:Y:S01]  /*15d0*/  SYNCS.PHASECHK.TRANS64.TRYWAIT P0, [UR18+-0x8], R0 ;  /* 0xfffff800ff0075a7 */ /* 0x000ee20008000152 */
[----:B--2---:R-:W-:Y:S01]  /*15e0*/  ISETP.GE.AND P1, PT, R2, 0x1, PT ;  /* 0x000000010200780c */ /* 0x004fe20003f26270 */
[----:B-1-34-:R-:W-:-:S12]  /*15f0*/  @!P0 BRA `(.L_x_15) ;  /* 0x000000e800808947 */ /* 0x01afd80003800000 */
.L_x_320:
[----:B------:R3:W-:Y:S01]  /*1600*/  STL [R1+0x6c], RZ ;  /* 0x00006cff01007387 */ /* 0x0007e20000100800 */
[----:B------:R-:W-:Y:S01]  /*1610*/  UMOV UR23, UR4 ;  /* 0x0000000400177c82 */ /* 0x000fe20008000000 */
[----:B------:R-:W-:Y:S01]  /*1620*/  UMOV UR7, URZ ;  /* 0x0000003f00077c82 */ /* 0x000fe20008000000 */
[----:B------:R-:W-:Y:S01]  /*1630*/  UMOV UR8, URZ ;  /* 0x0000003f00087c82 */ /* 0x000fe20008000000 */
[----:B------:R3:W-:Y:S01]  /*1640*/  STL [R1+0x68], RZ ;  /* 0x000068ff01007387 */ /* 0x0007e20000100800 */
[----:B--2---:R-:W-:Y:S01]  /*1650*/  IMAD.MOV.U32 R0, RZ, RZ, RZ ;  /* 0x000000ffff007224 */ /* 0x004fe200078e00ff */
[----:B------:R-:W-:Y:S02]  /*1660*/  CS2R R2, SRZ ;  /* 0x0000000000027805 */ /* 0x000fe4000001ff00 */
[----:B------:R-:W-:Y:S01]  /*1670*/  CS2R R4, SRZ ;  /* 0x0000000000047805 */ /* 0x000fe2000001ff00 */
[----:B------:R3:W-:Y:S01]  /*1680*/  STL [R1+0x64], RZ ;  /* 0x000064ff01007387 */ /* 0x0007e20000100800 */
[----:B------:R-:W-:-:S02]  /*1690*/  CS2R R6, SRZ ;  /* 0x0000000000067805 */ /* 0x000fc4000001ff00 */
[----:B------:R-:W-:Y:S02]  /*16a0*/  CS2R R8, SRZ ;  /* 0x0000000000087805 */ /* 0x000fe4000001ff00 */
[----:B0-----:R-:W-:Y:S01]  /*16b0*/  CS2R R10, SRZ ;  /* 0x00000000000a7805 */ /* 0x001fe2000001ff00 */
[----:B------:R3:W-:Y:S01]  /*16c0*/  STL [R1+0x60], RZ ;  /* 0x000060ff01007387 */ /* 0x0007e20000100800 */
[----:B------:R-:W-:Y:S02]  /*16d0*/  CS2R R12, SRZ ;  /* 0x00000000000c7805 */ /* 0x000fe4000001ff00 */
[----:B------:R-:W-:Y:S02]  /*16e0*/  CS2R R14, SRZ ;  /* 0x00000000000e7805 */ /* 0x000fe4000001ff00 */
[----:B------:R-:W-:Y:S01]  /*16f0*/  CS2R R16, SRZ ;  /* 0x0000000000107805 */ /* 0x000fe2000001ff00 */
[----:B------:R3:W-:Y:S01]  /*1700*/  STL [R1+0x5c], RZ ;  /* 0x00005cff01007387 */ /* 0x0007e20000100800 */
[----:B-1----:R-:W-:-:S02]  /*1710*/  CS2R R18, SRZ ;  /* 0x0000000000127805 */ /* 0x002fc4000001ff00 */
[----:B------:R-:W-:Y:S02]  /*1720*/  CS2R R20, SRZ ;  /* 0x0000000000147805 */ /* 0x000fe4000001ff00 */
[----:B------:R-:W-:Y:S01]  /*1730*/  CS2R R22, SRZ ;  /* 0x0000000000167805 */ /* 0x000fe2000001ff00 */
[----:B------:R3:W-:Y:S01]  /*1740*/  STL [R1+0x58], RZ ;  /* 0x000058ff01007387 */ /* 0x0007e20000100800 */
[----:B------:R-:W-:Y:S02]  /*1750*/  CS2R R152, SRZ ;  /* 0x0000000000987805 */ /* 0x000fe4000001ff00 */
[----:B------:R-:W-:Y:S02]  /*1760*/  CS2R R154, SRZ ;  /* 0x00000000009a7805 */ /* 0x000fe4000001ff00 */
[----:B------:R-:W-:Y:S01]  /*1770*/  CS2R R156, SRZ ;  /* 0x00000000009c7805 */ /* 0x000fe2000001ff00 */
[----:B------:R3:W-:Y:S01]  /*1780*/  STL [R1+0x54], RZ ;  /* 0x000054ff01007387 */ /* 0x0007e20000100800 */
[----:B------:R-:W-:-:S02]  /*1790*/  CS2R R158, SRZ ;  /* 0x00000000009e7805 */ /* 0x000fc4000001ff00 */
        /* <DEDUP_REMOVED lines=44> */
[----:B------:R-:W-:Y:S01]  /*1a60*/  CS2R R226, SRZ ;  /* 0x0000000000e27805 */ /* 0x000fe2000001ff00 */
[----:B------:R-:W-:Y:S01]  /*1a70*/  IMAD.MOV.U32 R228, RZ, RZ, RZ ;  /* 0x000000ffffe47224 */ /* 0x000fe200078e00ff */
[----:B------:R3:W-:Y:S01]  /*1a80*/  STL [R1+0x24], RZ ;  /* 0x000024ff01007387 */ /* 0x0007e20000100800 */
[----:B------:R-:W-:Y:S02]  /*1a90*/  CS2R R24, SRZ ;  /* 0x0000000000187805 */ /* 0x000fe4000001ff00 */
[----:B------:R-:W-:-:S02]  /*1aa0*/  CS2R R26, SRZ ;  /* 0x00000000001a7805 */ /* 0x000fc4000001ff00 */
[----:B------:R-:W-:Y:S01]  /*1ab0*/  CS2R R28, SRZ ;  /* 0x00000000001c7805 */ /* 0x000fe2000001ff00 */
[----:B------:R3:W-:Y:S01]  /*1ac0*/  STL [R1+0x20], RZ ;  /* 0x000020ff01007387 */ /* 0x0007e20000100800 */
[----:B------:R-:W-:Y:S02]  /*1ad0*/  CS2R R30, SRZ ;  /* 0x00000000001e7805 */ /* 0x000fe4000001ff00 */
[----:B------:R-:W-:Y:S02]  /*1ae0*/  CS2R R32, SRZ ;  /* 0x0000000000207805 */ /* 0x000fe4000001ff00 */
[----:B------:R-:W-:Y:S01]  /*1af0*/  CS2R R34, SRZ ;  /* 0x0000000000227805 */ /* 0x000fe2000001ff00 */
        /* <DEDUP_REMOVED lines=28> */
[----:B------:R3:W-:Y:S01]  /*1cc0*/  STL [R1], RZ ;  /* 0x000000ff01007387 */ /* 0x0007e20000100800 */
[----:B------:R-:W-:Y:S02]  /*1cd0*/  CS2R R78, SRZ ;  /* 0x00000000004e7805 */ /* 0x000fe4000001ff00 */
[----:B------:R-:W-:Y:S02]  /*1ce0*/  CS2R R80, SRZ ;  /* 0x0000000000507805 */ /* 0x000fe4000001ff00 */
[----:B------:R-:W-:Y:S02]  /*1cf0*/  CS2R R82, SRZ ;  /* 0x0000000000527805 */ /* 0x000fe4000001ff00 */
[----:B------:R-:W-:Y:S02]  /*1d00*/  CS2R R84, SRZ ;  /* 0x0000000000547805 */ /* 0x000fe4000001ff00 */
[----:B------:R-:W-:-:S02]  /*1d10*/  CS2R R86, SRZ ;  /* 0x0000000000567805 */ /* 0x000fc4000001ff00 */
[----:B------:R-:W-:Y:S02]  /*1d20*/  CS2R R88, SRZ ;  /* 0x0000000000587805 */ /* 0x000fe4000001ff00 */
        /* <DEDUP_REMOVED lines=30> */
[----:B------:R-:W-:Y:S01]  /*1f10*/  CS2R R150, SRZ ;  /* 0x0000000000967805 */ /* 0x000fe2000001ff00 */
[----:B---3--:R-:W-:Y:S06]  /*1f20*/  @!P1 BRA `(.L_x_16) ;  /* 0x0000001000a09947 */ /* 0x008fec0003800000 */
[----:B------:R-:W-:-:S06]  /*1f30*/  UISETP.NE.AND UP0, UPT, UR30, 0x3, UPT ;  /* 0x000000031e00788c */ /* 0x000fcc000bf05270 */
[----:B------:R-:W-:-:S13]  /*1f40*/  PLOP3.LUT P1, PT, PT, PT, UP0, 0x80, 0x0 ;  /* 0x000000000000781c */ /* 0x000fda0003f2f008 */
[----:B------:R-:W-:Y:S05]  /*1f50*/  @!P1 BRA `(.L_x_17) ;  /* 0x0000000000049947 */ /* 0x000fea0003800000 */
[----:B------:R-:W-:Y:S01]  /*1f60*/  BPT.TRAP 0x1 ;  /* 0x000000040000795c */ /* 0x000fe20000300000 */
.L_x_17:
[----:B------:R-:W-:Y:S01]  /*1f70*/  ULEA UR6, UR5, UR22, 0x3 ;  /* 0x0000001605067291 */ /* 0x000fe2000f8e183f */
[----:B------:R-:W-:-:S05]  /*1f80*/  IMAD.U32 R0, RZ, RZ, UR4 ;  /* 0x00000004ff007e24 */ /* 0x000fca000f8e00ff */
[----:B------:R-:W-:-:S04]  /*1f90*/  SHF.L.U32 R0, R0, 0x1f, RZ ;  /* 0x0000001f00007819 */ /* 0x000fc800000006ff */
[----:B------:R0:W1:Y:S01]  /*1fa0*/  SYNCS.PHASECHK.TRANS64.TRYWAIT P0, [UR6], R0 ;  /* 0x00000000ff0075a7 */ /* 0x0000620008000146 */
[----:B------:R-:W-:Y:S05]  /*1fb0*/  @!P1 BRA `(.L_x_18) ;  /* 0x0000000000049947 */ /* 0x000fea0003800000 */
[----:B------:R-:W-:Y:S01]  /*1fc0*/  BPT.TRAP 0x1 ;  /* 0x000000040000795c */ /* 0x000fe20000300000 */
.L_x_18:
[----:B-1----:R-:W-:Y:S05]  /*1fd0*/  @P0 BRA `(.L_x_19) ;  /* 0x0000000000080947 */ /* 0x002fea0003800000 */
[----:B------:R-:W1:Y:S02]  /*1fe0*/  SYNCS.PHASECHK.TRANS64.TRYWAIT P0, [UR6], R0 ;  /* 0x00000000ff0075a7 */ /* 0x000e640008000146 */
[----:B-1----:R-:W-:Y:S05]  /*1ff0*/  @!P0 BRA `(.L_x_20) ;  /* 0x000000e000188947 */ /* 0x002fea0003800000 */
.L_x_19:
[----:B------:R-:W-:Y:S01]  /*2000*/  UIADD3 UR6, UR22, 0x180, URZ ;  /* 0x0000018016067890 */ /* 0x000fe2000fffe03f */
[----:B------:R-:W-:Y:S01]  /*2010*/  WARPGROUP.ARRIVE ;  /* 0x00000000000079c5 */ /* 0x000fe20000000000 */
[----:B------:R-:W-:Y:S01]  /*2020*/  UIADD3 UR7, UR22, 0xa180, URZ ;  /* 0x0000a18016077890 */ /* 0x000fe2000fffe03f */
[----:B------:R2:W-:Y:S01]  /*2030*/  STL [R1+0x6c], RZ ;  /* 0x00006cff01007387 */ /* 0x0005e20000100800 */
[----:B------:R-:W-:Y:S01]  /*2040*/  USHF.R.U32.HI UR6, URZ, 0x4, UR6 ;  /* 0x000000043f067899 */ /* 0x000fe20008011606 */
[----:B01----:R-:W-:Y:S01]  /*2050*/  IMAD.MOV.U32 R0, RZ, RZ, RZ ;  /* 0x000000ffff007224 */ /* 0x003fe200078e00ff */
[----:B------:R-:W-:Y:S01]  /*2060*/  USHF.R.U32.HI UR7, URZ, 0x4, UR7 ;  /* 0x000000043f077899 */ /* 0x000fe20008011607 */
[----:B------:R2:W-:Y:S01]  /*2070*/  STL [R1+0x68], RZ ;  /* 0x000068ff01007387 */ /* 0x0005e20000100800 */
[----:B------:R-:W-:Y:S01]  /*2080*/  ULOP3.LUT UR6, UR6, 0x3fff, URZ, 0xc0, !UPT ;  /* 0x00003fff06067892 */ /* 0x000fe2000f8ec03f */
[----:B------:R-:W-:Y:S01]  /*2090*/  CS2R R2, SRZ ;  /* 0x0000000000027805 */ /* 0x000fe2000001ff00 */
[----:B------:R-:W-:Y:S01]  /*20a0*/  ULOP3.LUT UR7, UR7, 0x3fff, URZ, 0xc0, !UPT ;  /* 0x00003fff07077892 */ /* 0x000fe2000f8ec03f */
[----:B------:R2:W-:Y:S01]  /*20b0*/  STL [R1+0x64], RZ ;  /* 0x000064ff01007387 */ /* 0x0005e20000100800 */
[----:B------:R-:W-:Y:S01]  /*20c0*/  ULOP3.LUT UR6, UR6, 0x10000, URZ, 0xfc, !UPT ;  /* 0x0001000006067892 */ /* 0x000fe2000f8efc3f */
[----:B------:R-:W-:Y:S01]  /*20d0*/  CS2R R4, SRZ ;  /* 0x0000000000047805 */ /* 0x000fe2000001ff00 */
[----:B------:R-:W-:Y:S01]  /*20e0*/  ULOP3.LUT UR7, UR7, 0x10000, URZ, 0xfc, !UPT ;  /* 0x0001000007077892 */ /* 0x000fe2000f8efc3f */
[----:B------:R2:W-:Y:S01]  /*20f0*/  STL [R1+0x60], RZ ;  /* 0x000060ff01007387 */ /* 0x0005e20000100800 */
[----:B------:R-:W-:Y:S01]  /*2100*/  ULEA UR6, UR5, UR6, 0x9 ;  /* 0x0000000605067291 */ /* 0x000fe2000f8e483f */
[----:B------:R-:W-:Y:S01]  /*2110*/  CS2R R6, SRZ ;  /* 0x0000000000067805 */ /* 0x000fe2000001ff00 */
[----:B------:R-:W-:Y:S01]  /*2120*/  ULEA UR7, UR5, UR7, 0xb ;  /* 0x0000000705077291 */ /* 0x000fe2000f8e583f */
[----:B------:R2:W-:Y:S01]  /*2130*/  STL [R1+0x5c], RZ ;  /* 0x00005cff01007387 */ /* 0x0005e20000100800 */
[----:B------:R-:W-:Y:S01]  /*2140*/  UMOV UR9, 0x40000040 ;  /* 0x4000004000097882 */ /* 0x000fe20000000000 */
[----:B------:R-:W-:Y:S01]  /*2150*/  UMOV UR11, 0x40000040 ;  /* 0x40000040000b7882 */ /* 0x000fe20000000000 */
[----:B------:R-:W-:Y:S01]  /*2160*/  CS2R R8, SRZ ;  /* 0x0000000000087805 */ /* 0x000fe2000001ff00 */
[----:B------:R-:W-:Y:S01]  /*2170*/  UMOV UR8, UR6 ;  /* 0x0000000600087c82 */ /* 0x000fe20008000000 */
[----:B------:R2:W-:Y:S01]  /*2180*/  STL [R1+0x58], RZ ;  /* 0x000058ff01007387 */ /* 0x0005e20000100800 */
[----:B------:R-:W-:Y:S01]  /*2190*/  UMOV UR10, UR7 ;  /* 0x00000007000a7c82 */ /* 0x000fe20008000000 */
[----:B------:R-:W-:Y:S01]  /*21a0*/  CS2R R10, SRZ ;  /* 0x00000000000a7805 */ /* 0x000fe2000001ff00 */
[----:B------:R-:W-:Y:S01]  /*21b0*/  QGMMA.64x256x32.F32.E5M2.E4M3 R24, gdesc[UR8], RZ, !UPT ;  /* 0x03e00000081879f3 */ /* 0x000fe2000c7018ff */
[----:B------:R-:W-:Y:S01]  /*21c0*/  UIADD3 UR8, UR6, 0x2, URZ ;  /* 0x0000000206087890 */ /* 0x000fe2000fffe03f */
[----:B------:R2:W-:Y:S01]  /*21d0*/  STL [R1+0x54], RZ ;  /* 0x000054ff01007387 */ /* 0x0005e20000100800 */
[----:B------:R-:W-:Y:S01]  /*21e0*/  UIADD3 UR10, UR7, 0x2, URZ ;  /* 0x00000002070a7890 */ /* 0x000fe2000fffe03f */
[----:B------:R-:W-:Y:S01]  /*21f0*/  CS2R R12, SRZ ;  /* 0x00000000000c7805 */ /* 0x000fe2000001ff00 */
[----:B------:R-:W-:Y:S01]  /*2200*/  UMOV UR9, 0x40000040 ;  /* 0x4000004000097882 */ /* 0x000fe20000000000 */
[----:B------:R-:W-:Y:S01]  /*2210*/  UMOV UR11, 0x40000040 ;  /* 0x40000040000b7882 */ /* 0x000fe20000000000 */
        /* <DEDUP_REMOVED lines=57> */
[----:B------:R-:W-:Y:S01]  /*25b0*/  CS2R R226, SRZ ;  /* 0x0000000000e27805 */ /* 0x000fe2000001ff00 */
[----:B------:R-:W-:-:S02]  /*25c0*/  IMAD.MOV.U32 R228, RZ, RZ, RZ ;  /* 0x000000ffffe47224 */ /* 0x000fc400078e00ff */
[----:B------:R2:W-:Y:S04]  /*25d0*/  STL [R1+0x14], RZ ;  /* 0x000014ff01007387 */ /* 0x0005e80000100800 */
[----:B------:R2:W-:Y:S04]  /*25e0*/  STL [R1+0x10], RZ ;  /* 0x000010ff01007387 */ /* 0x0005e80000100800 */
[----:B------:R2:W-:Y:S04]  /*25f0*/  STL [R1+0xc], RZ ;  /* 0x00000cff01007387 */ /* 0x0005e80000100800 */
[----:B------:R2:W-:Y:S04]  /*2600*/  STL [R1+0x8], RZ ;  /* 0x000008ff01007387 */ /* 0x0005e80000100800 */
[----:B------:R2:W-:Y:S04]  /*2610*/  STL [R1+0x4], RZ ;  /* 0x000004ff01007387 */ /* 0x0005e80000100800 */
[----:B------:R2:W-:Y:S01]  /*2620*/  STL [R1], RZ ;  /* 0x000000ff01007387 */ /* 0x0005e20000100800 */
[----:B------:R-:W-:Y:S01]  /*2630*/  QGMMA.64x256x32.F32.E5M2.E4M3 R24, gdesc[UR8], R24 ;  /* 0x03e00000081879f3 */ /* 0x000fe20008701818 */
[----:B------:R-:W-:-:S02]  /*2640*/  UIADD3 UR8, UR6, 0x4, URZ ;  /* 0x0000000406087890 */ /* 0x000fc4000fffe03f */
[----:B------:R-:W-:Y:S01]  /*2650*/  UIADD3 UR10, UR7, 0x4, URZ ;  /* 0x00000004070a7890 */ /* 0x000fe2000fffe03f */
[----:B------:R-:W-:Y:S01]  /*2660*/  UMOV UR9, 0x40000040 ;  /* 0x4000004000097882 */ /* 0x000fe20000000000 */
[----:B------:R-:W-:-:S15]  /*2670*/  UMOV UR11, 0x40000040 ;  /* 0x40000040000b7882 */ /* 0x000fde0000000000 */
[----:B------:R-:W-:-:S08]  /*2680*/  NOP ;  /* 0x0000000000007918 */ /* 0x000fd00000000000 */
[----:B------:R-:W-:Y:S01]  /*2690*/  QGMMA.64x256x32.F32.E5M2.E4M3 R24, gdesc[UR8], R24 ;  /* 0x03e00000081879f3 */ /* 0x000fe20008701818 */
[----:B------:R-:W-:Y:S02]  /*26a0*/  UIADD3 UR10, UR7, 0x6, URZ ;  /* 0x00000006070a7890 */ /* 0x000fe4000fffe03f */
[----:B------:R-:W-:Y:S01]  /*26b0*/  UIADD3 UR8, UR6, 0x6, URZ ;  /* 0x0000000606087890 */ /* 0x000fe2000fffe03f */
[----:B------:R-:W-:Y:S01]  /*26c0*/  ULDC UR7, c[0x0][0x50c] ;  /* 0x0001430000077ab9 */ /* 0x000fe20000000800 */
[----:B------:R-:W-:Y:S01]  /*26d0*/  UMOV UR9, 0x40000040 ;  /* 0x4000004000097882 */ /* 0x000fe20000000000 */
[----:B------:R-:W-:Y:S01]  /*26e0*/  UISETP.NE.AND UP0, UPT, UR7, 0x4, UPT ;  /* 0x000000040700788c */ /* 0x000fe2000bf05270 */
[----:B------:R-:W-:Y:S01]  /*26f0*/  UMOV UR11, 0x40000040 ;  /* 0x40000040000b7882 */ /* 0x000fe20000000000 */
[----:B------:R-:W-:Y:S02]  /*2700*/  UMOV UR6, 0x4 ;  /* 0x0000000400067882 */ /* 0x000fe40000000000 */
[----:B------:R-:W-:-:S06]  /*2710*/  USEL UR7, URZ, 0x1, UP0 ;  /* 0x000000013f077887 */ /* 0x000fcc0008000000 */
[----:B------:R-:W-:-:S12]  /*2720*/  ISETP.NE.AND P0, PT, RZ, UR7, PT ;  /* 0x00000007ff007c0c */ /* 0x000fd8000bf05270 */
[----:B------:R-:W-:Y:S01]  /*2730*/  QGMMA.64x256x32.F32.E5M2.E4M3 R24, gdesc[UR8], R24, gsb0 ;  /* 0x03e00000081879f3 */ /* 0x000fe20008001818 */
[----:B--2---:R-:W-:Y:S05]  /*2740*/  @!P0 BRA `(.L_x_21) ;  /* 0x0000000800808947 */ /* 0x004fea0003800000 */
[----:B------:R-:W-:Y:S02]  /*2750*/  WARPGROUP.DEPBAR.LE gsb0, 0x0 ;  /* 0x00008000000079c5 */ /* 0x000fe40000010000 */
[----:B------:R-:W-:-:S01]  /*2760*/  FADD R227, RZ, R25 ;  /* 0x00000019ffe37221 */ /* 0x000fc20000000000 */
[----:B------:R-:W-:Y:S01]  /*2770*/  FADD R228, RZ, R24 ;  /* 0x00000018ffe47221 */ /* 0x000fe20000000000 */
[----:B------:R-:W-:-:S01]  /*2780*/  FADD R226, RZ, R26 ;  /* 0x0000001affe27221 */ /* 0x000fc20000000000 */
[----:B------:R-:W-:Y:S01]  /*2790*/  FADD R225, RZ, R27 ;  /* 0x0000001bffe17221 */ /* 0x000fe20000000000 */
[----:B------:R-:W-:-:S01]  /*27a0*/  FADD R224, RZ, R28 ;  /* 0x0000001cffe07221 */ /* 0x000fc20000000000 */
[----:B------:R0:W-:Y:S01]  /*27b0*/  STL [R1+0x98], R227 ;  /* 0x000098e301007387 */ /* 0x0001e20000100800 */
[----:B------:R-:W-:-:S01]  /*27c0*/  FADD R223, RZ, R29 ;  /* 0x0000001dffdf7221 */ /* 0x000fc20000000000 */
[----:B------:R-:W-:Y:S01]  /*27d0*/  FADD R222, RZ, R30 ;  /* 0x0000001effde7221 */ /* 0x000fe20000000000 */
[----:B------:R-:W-:-:S01]  /*27e0*/  FADD R221, RZ, R31 ;  /* 0x0000001fffdd7221 */ /* 0x000fc20000000000 */
[----:B------:R-:W-:Y:S01]  /*27f0*/  FADD R220, RZ, R32 ;  /* 0x00000020ffdc7221 */ /* 0x000fe20000000000 */
[----:B------:R-:W-:-:S01]  /*2800*/  FADD R219, RZ, R33 ;  /* 0x00000021ffdb7221 */ /* 0x000fc20000000000 */
[----:B------:R-:W-:Y:S01]  /*2810*/  FADD R218, RZ, R34 ;  /* 0x00000022ffda7221 */ /* 0x000fe20000000000 */
[----:B------:R-:W-:-:S01]  /*2820*/  FADD R217, RZ, R35 ;  /* 0x00000023ffd97221 */ /* 0x000fc20000000000 */
[----:B------:R-:W-:Y:S01]  /*2830*/  FADD R216, RZ, R36 ;  /* 0x00000024ffd87221 */ /* 0x000fe20000000000 */
[----:B------:R-:W-:-:S01]  /*2840*/  FADD R215, RZ, R37 ;  /* 0x00000025ffd77221 */ /* 0x000fc20000000000 */
[----:B0-----:R-:W-:Y:S01]  /*2850*/  FADD R227, RZ, R124 ;  /* 0x0000007cffe37221 */ /* 0x001fe20000000000 */
[----:B------:R-:W-:-:S01]  /*2860*/  FADD R214, RZ, R38 ;  /* 0x00000026ffd67221 */ /* 0x000fc20000000000 */
[----:B------:R-:W-:Y:S01]  /*2870*/  FADD R213, RZ, R39 ;  /* 0x00000027ffd57221 */ /* 0x000fe20000000000 */
[----:B------:R-:W-:-:S01]  /*2880*/  FADD R212, RZ, R40 ;  /* 0x00000028ffd47221 */ /* 0x000fc20000000000 */
[----:B------:R-:W-:Y:S01]  /*2890*/  FADD R211, RZ, R41 ;  /* 0x00000029ffd37221 */ /* 0x000fe20000000000 */
[----:B------:R0:W-:Y:S01]  /*28a0*/  STL [R1], R227 ;  /* 0x000000e301007387 */ /* 0x0001e20000100800 */
        /* <DEDUP_REMOVED lines=94> */
[----:B0-----:R-:W-:-:S05]  /*2e90*/  FADD R227, RZ, R131 ;  /* 0x00000083ffe37221 */ /* 0x001fca0000000000 */
[----:B------:R0:W-:Y:S02]  /*2ea0*/  STL [R1+0x1c], R227 ;  /* 0x00001ce301007387 */ /* 0x0001e40000100800 */
        /* <DEDUP_REMOVED lines=39> */
[----:B------:R0:W-:Y:S04]  /*3120*/  STL [R1+0x6c], R227 ;  /* 0x00006ce301007387 */ /* 0x0001e80000100800 */
[----:B0-----:R0:W5:Y:S01]  /*3130*/  LDL.LU R227, [R1+0x98] ;  /* 0x0000980001e37983 */ /* 0x0011620000300800 */
[----:B------:R-:W-:-:S05]  /*3140*/  UMOV UR6, URZ ;  /* 0x0000003f00067c82 */ /* 0x000fca0008000000 */
.L_x_21:
[----:B------:R-:W-:Y:S01]  /*3150*/  UIADD3 UR24, UR5, 0x1, URZ ;  /* 0x0000000105187890 */ /* 0x000fe2000fffe03f */
[----:B------:R-:W-:-:S03]  /*3160*/  UMOV UR8, 0x1 ;  /* 0x0000000100087882 */ /* 0x000fc60000000000 */
[----:B------:R-:W-:-:S04]  /*3170*/  UISETP.NE.AND UP0, UPT, UR24, 0x5, UPT ;  /* 0x000000051800788c */ /* 0x000fc8000bf05270 */
[----:B------:R-:W-:Y:S02]  /*3180*/  USEL UR23, URZ, 0x1, UP0 ;  /* 0x000000013f177887 */ /* 0x000fe40008000000 */
[----:B------:R-:W-:Y:S02]  /*3190*/  USEL UR24, UR24, URZ, UP0 ;  /* 0x0000003f18187287 */ /* 0x000fe40008000000 */
[----:B------:R-:W-:-:S12]  /*31a0*/  ULOP3.LUT UR23, UR4, UR23, URZ, 0x3c, !UPT ;  /* 0x0000001704177292 */ /* 0x000fd8000f8e3c3f */
.L_x_16:
[----:B------:R-:W-:-:S06]  /*31b0*/  UISETP.GE.AND UP0, UPT, UR19, 0x1, UPT ;  /* 0x000000011300788c */ /* 0x000fcc000bf06270 */
[----:B------:R-:W-:-:S13]  /*31c0*/  PLOP3.LUT P0, PT, PT, PT, UP0, 0x80, 0x0 ;  /* 0x000000000000781c */ /* 0x000fda0003f0f008 */
[----:B------:R-:W-:Y:S05]  /*31d0*/  @!P0 BRA `(.L_x_22) ;  /* 0x0000001000bc8947 */ /* 0x000fea0003800000 */
[----:B------:R-:W-:Y:S01]  /*31e0*/  UMOV UR25, UR19 ;  /* 0x0000001300197c82 */ /* 0x000fe20008000000 */
[----:B------:R-:W-:Y:S01]  /*31f0*/  UMOV UR33, UR5 ;  /* 0x0000000500217c82 */ /* 0x000fe20008000000 */
[----:B------:R-:W-:-:S05]  /*3200*/  ULDC UR35, c[0x0][0x50c] ;  /* 0x0001430000237ab9 */ /* 0x000fca0000000800 */
.L_x_30:
[----:B------:R-:W-:-:S06]  /*3210*/  UISETP.NE.AND UP0, UPT, UR30, 0x3, UPT ;  /* 0x000000031e00788c */ /* 0x000fcc000bf05270 */
[----:B------:R-:W-:-:S13]  /*3220*/  PLOP3.LUT P1, PT, PT, PT, UP0, 0x80, 0x0 ;  /* 0x000000000000781c */ /* 0x000fda0003f2f008 */
[----:B-1---5:R-:W-:Y:S05]  /*3230*/  @!P1 BRA `(.L_x_23) ;  /* 0x0000000000049947 */ /* 0x022fea0003800000 */
[----:B------:R-:W-:Y:S01]  /*3240*/  BPT.TRAP 0x1 ;  /* 0x000000040000795c */ /* 0x000fe20000300000 */
.L_x_23:
[----:B------:R-:W-:Y:S01]  /*3250*/  ULEA UR9, UR24, UR22, 0x3 ;  /* 0x0000001618097291 */ /* 0x000fe2000f8e183f */
[----:B------:R-:W-:-:S05]  /*3260*/  IMAD.U32 R229, RZ, RZ, UR23 ;  /* 0x00000017ffe57e24 */ /* 0x000fca000f8e00ff */
[----:B------:R-:W-:-:S04]  /*3270*/  SHF.L.U32 R229, R229, 0x1f, RZ ;  /* 0x0000001fe5e57819 */ /* 0x000fc800000006ff */
[----:B------:R1:W2:Y:S01]  /*3280*/  SYNCS.PHASECHK.TRANS64.TRYWAIT P0, [UR9], R229 ;  /* 0x000000e5ff0075a7 */ /* 0x0002a20008000149 */
[----:B------:R-:W-:Y:S05]  /*3290*/  @!P1 BRA `(.L_x_24) ;  /* 0x0000000000049947 */ /* 0x000fea0003800000 */
[----:B------:R-:W-:Y:S01]  /*32a0*/  BPT.TRAP 0x1 ;  /* 0x000000040000795c */ /* 0x000fe20000300000 */
.L_x_24:
[----:B--2---:R-:W-:Y:S05]  /*32b0*/  @P0 BRA `(.L_x_25) ;  /* 0x0000000000080947 */ /* 0x004fea0003800000 */
[----:B------:R-:W2:Y:S02]  /*32c0*/  SYNCS.PHASECHK.TRANS64.TRYWAIT P0, [UR9], R229 ;  /* 0x000000e5ff0075a7 */ /* 0x000ea40008000149 */
[----:B--2---:R-:W-:Y:S05]  /*32d0*/  @!P0 BRA `(.L_x_26) ;  /* 0x000000cc00788947 */ /* 0x004fea0003800000 */
.L_x_25:
[----:B------:R-:W-:Y:S01]  /*32e0*/  UIADD3 UR9, UR22, 0x180, URZ ;  /* 0x0000018016097890 */ /* 0x000fe2000fffe03f */
[----:B------:R-:W-:Y:S01]  /*32f0*/  WARPGROUP.ARRIVE ;  /* 0x00000000000079c5 */ /* 0x000fe20000000000 */
[----:B------:R-:W-:Y:S02]  /*3300*/  UIADD3 UR10, UR22, 0xa180, URZ ;  /* 0x0000a180160a7890 */ /* 0x000fe4000fffe03f */
[----:B------:R-:W-:Y:S02]  /*3310*/  USHF.R.U32.HI UR9, URZ, 0x4, UR9 ;  /* 0x000000043f097899 */ /* 0x000fe40008011609 */
[----:B------:R-:W-:Y:S02]  /*3320*/  USHF.R.U32.HI UR10, URZ, 0x4, UR10 ;  /* 0x000000043f0a7899 */ /* 0x000fe4000801160a */
[----:B------:R-:W-:Y:S02]  /*3330*/  UISETP.NE.AND UP0, UPT, UR7, URZ, UPT ;  /* 0x0000003f0700728c */ /* 0x000fe4000bf05270 */
[----:B------:R-:W-:-:S02]  /*3340*/  ULOP3.LUT UR9, UR9, 0x3fff, URZ, 0xc0, !UPT ;  /* 0x00003fff09097892 */ /* 0x000fc4000f8ec03f */
[----:B------:R-:W-:Y:S02]  /*3350*/  ULOP3.LUT UR10, UR10, 0x3fff, URZ, 0xc0, !UPT ;  /* 0x00003fff0a0a7892 */ /* 0x000fe4000f8ec03f */
[----:B------:R-:W-:Y:S02]  /*3360*/  USEL UR8, UR8, URZ, !UP0 ;  /* 0x0000003f08087287 */ /* 0x000fe4000c000000 */
[----:B------:R-:W-:Y:S02]  /*3370*/  ULOP3.LUT UR7, UR9, 0x10000, URZ, 0xfc, !UPT ;  /* 0x0001000009077892 */ /* 0x000fe4000f8efc3f */
[----:B------:R-:W-:Y:S02]  /*3380*/  ULOP3.LUT UR10, UR10, 0x10000, URZ, 0xfc, !UPT ;  /* 0x000100000a0a7892 */ /* 0x000fe4000f8efc3f */
[----:B------:R-:W-:Y:S02]  /*3390*/  UISETP.NE.U32.AND UP0, UPT, UR8, URZ, UPT ;  /* 0x0000003f0800728c */ /* 0x000fe4000bf05070 */
[----:B------:R-:W-:-:S02]  /*33a0*/  ULEA UR7, UR24, UR7, 0x9 ;  /* 0x0000000718077291 */ /* 0x000fc4000f8e483f */
[----:B------:R-:W-:Y:S01]  /*33b0*/  ULEA UR34, UR24, UR10, 0xb ;  /* 0x0000000a18227291 */ /* 0x000fe2000f8e583f */
[----:B------:R-:W-:Y:S01]  /*33c0*/  UMOV UR9, 0x40000040 ;  /* 0x4000004000097882 */ /* 0x000fe20000000000 */
[----:B------:R-:W-:Y:S01]  /*33d0*/  UMOV UR11, 0x40000040 ;  /* 0x40000040000b7882 */ /* 0x000fe20000000000 */
[----:B------:R-:W-:Y:S02]  /*33e0*/  UIADD3 UR6, UR6, 0x4, URZ ;  /* 0x0000000406067890 */ /* 0x000fe4000fffe03f */
[----:B------:R-:W-:Y:S02]  /*33f0*/  UMOV UR8, UR7 ;  /* 0x0000000700087c82 */ /* 0x000fe40008000000 */
[----:B------:R-:W-:Y:S02]  /*3400*/  UMOV UR10, UR34 ;  /* 0x00000022000a7c82 */ /* 0x000fe40008000000 */
[----:B------:R-:W-:Y:S01]  /*3410*/  QGMMA.64x256x32.F32.E5M2.E4M3 R24, gdesc[UR8], R24, UP0 ;  /* 0x03e00000081879f3 */ /* 0x000fe2000bf01818 */
[----:B------:R-:W-:-:S02]  /*3420*/  UIADD3 UR8, UR7, 0x2, URZ ;  /* 0x0000000207087890 */ /* 0x000fc4000fffe03f */
[----:B------:R-:W-:Y:S01]  /*3430*/  UIADD3 UR10, UR34, 0x2, URZ ;  /* 0x00000002220a7890 */ /* 0x000fe2000fffe03f */
[----:B------:R-:W-:Y:S01]  /*3440*/  UMOV UR9, 0x40000040 ;  /* 0x4000004000097882 */ /* 0x000fe20000000000 */
[----:B------:R-:W-:Y:S01]  /*3450*/  UMOV UR11, 0x40000040 ;  /* 0x40000040000b7882 */ /* 0x000fe20000000000 */
[----:B------:R-:W-:-:S15]  /*3460*/  UISETP.NE.AND UP0, UPT, UR6, UR35, UPT ;  /* 0x000000230600728c */ /* 0x000fde000bf05270 */
[----:B------:R-:W-:-:S07]  /*3470*/  NOP ;  /* 0x0000000000007918 */ /* 0x000fce0000000000 */
[----:B------:R-:W-:Y:S01]  /*3480*/  QGMMA.64x256x32.F32.E5M2.E4M3 R24, gdesc[UR8], R24 ;  /* 0x03e00000081879f3 */ /* 0x000fe20008701818 */
[----:B------:R-:W-:Y:S02]  /*3490*/  UIADD3 UR8, UR7, 0x4, URZ ;  /* 0x0000000407087890 */ /* 0x000fe4000fffe03f */
[----:B------:R-:W-:Y:S01]  /*34a0*/  UIADD3 UR10, UR34, 0x4, URZ ;  /* 0x00000004220a7890 */ /* 0x000fe2000fffe03f */
[----:B------:R-:W-:Y:S01]  /*34b0*/  UMOV UR9, 0x40000040 ;  /* 0x4000004000097882 */ /* 0x000fe20000000000 */
[----:B------:R-:W-:-:S15]  /*34c0*/  UMOV UR11, 0x40000040 ;  /* 0x40000040000b7882 */ /* 0x000fde0000000000 */
[----:B------:R-:W-:-:S08]  /*34d0*/  NOP ;  /* 0x0000000000007918 */ /* 0x000fd00000000000 */
[----:B------:R-:W-:Y:S01]  /*34e0*/  QGMMA.64x256x32.F32.E5M2.E4M3 R24, gdesc[UR8], R24 ;  /* 0x03e00000081879f3 */ /* 0x000fe20008701818 */
[----:B------:R-:W-:Y:S02]  /*34f0*/  UIADD3 UR8, UR7, 0x6, URZ ;  /* 0x0000000607087890 */ /* 0x000fe4000fffe03f */
[----:B------:R-:W-:Y:S01]  /*3500*/  UIADD3 UR10, UR34, 0x6, URZ ;  /* 0x00000006220a7890 */ /* 0x000fe2000fffe03f */
[----:B------:R-:W-:Y:S01]  /*3510*/  UMOV UR9, 0x40000040 ;  /* 0x4000004000097882 */ /* 0x000fe20000000000 */
[----:B------:R-:W-:Y:S01]  /*3520*/  UMOV UR11, 0x40000040 ;  /* 0x40000040000b7882 */ /* 0x000fe20000000000 */
[----:B------:R-:W-:-:S06]  /*3530*/  USEL UR7, URZ, 0x1, UP0 ;  /* 0x000000013f077887 */ /* 0x000fcc0008000000 */
[----:B------:R-:W-:-:S15]  /*3540*/  ISETP.NE.AND P0, PT, RZ, UR7, PT ;  /* 0x00000007ff007c0c */ /* 0x000fde000bf05270 */
[----:B------:R-:W-:-:S01]  /*3550*/  NOP ;  /* 0x0000000000007918 */ /* 0x000fc20000000000 */
[----:B------:R-:W-:Y:S03]  /*3560*/  QGMMA.64x256x32.F32.E5M2.E4M3 R24, gdesc[UR8], R24, gsb0 ;  /* 0x03e00000081879f3 */ /* 0x000fe60008001818 */
[----:B------:R-:W-:Y:S02]  /*3570*/  WARPGROUP.DEPBAR.LE gsb0, 0x1 ;  /* 0x00008000000079c5 */ /* 0x000fe40000010100 */
[----:B------:R-:W-:Y:S05]  /*3580*/  @!P0 BRA `(.L_x_27) ;  /* 0x0000000c00708947 */ /* 0x000fea0003800000 */
[----:B------:R-:W-:Y:S02]  /*3590*/  WARPGROUP.DEPBAR.LE gsb0, 0x0 ;  /* 0x00008000000079c5 */ /* 0x000fe40000010000 */
[----:B-----5:R-:W-:-:S01]  /*35a0*/  FADD R227, R25, R227 ;  /* 0x000000e319e37221 */ /* 0x020fc20000000000 */
[----:B------:R-:W-:Y:S01]  /*35b0*/  FADD R226, R26, R226 ;  /* 0x000000e21ae27221 */ /* 0x000fe20000000000 */
[----:B------:R-:W-:-:S01]  /*35c0*/  FADD R225, R27, R225 ;  /* 0x000000e11be17221 */ /* 0x000fc20000000000 */
[----:B------:R-:W-:Y:S01]  /*35d0*/  FADD R224, R28, R224 ;  /* 0x000000e01ce07221 */ /* 0x000fe20000000000 */
[----:B------:R-:W-:-:S01]  /*35e0*/  FADD R223, R29, R223 ;  /* 0x000000df1ddf7221 */ /* 0x000fc20000000000 */
[----:B------:R2:W-:Y:S01]  /*35f0*/  STL [R1+0x98], R227 ;  /* 0x000098e301007387 */ /* 0x0005e20000100800 */
[----:B------:R-:W-:-:S01]  /*3600*/  FADD R222, R30, R222 ;  /* 0x000000de1ede7221 */ /* 0x000fc20000000000 */
[----:B------:R-:W-:Y:S01]  /*3610*/  FADD R221, R31, R221 ;  /* 0x000000dd1fdd7221 */ /* 0x000fe20000000000 */
[----:B------:R-:W-:-:S01]  /*3620*/  FADD R220, R32, R220 ;  /* 0x000000dc20dc7221 */ /* 0x000fc20000000000 */
[----:B------:R-:W-:Y:S01]  /*3630*/  FADD R219, R33, R219 ;  /* 0x000000db21db7221 */ /* 0x000fe20000000000 */
[----:B------:R-:W-:-:S01]  /*3640*/  FADD R218, R34, R218 ;  /* 0x000000da22da7221 */ /* 0x000fc20000000000 */
[----:B------:R-:W-:Y:S01]  /*3650*/  FADD R217, R35, R217 ;  /* 0x000000d923d97221 */ /* 0x000fe20000000000 */
[----:B------:R-:W-:-:S01]  /*3660*/  FADD R216, R36, R216 ;  /* 0x000000d824d87221 */ /* 0x000fc20000000000 */
[----:B------:R-:W-:Y:S01]  /*3670*/  FADD R215, R37, R215 ;  /* 0x000000d725d77221 */ /* 0x000fe20000000000 */
[----:B------:R-:W-:-:S01]  /*3680*/  FADD R214, R38, R214 ;  /* 0x000000d626d67221 */ /* 0x000fc20000000000 */
[----:B--2---:R-:W2:Y:S01]  /*3690*/  LDL.LU R227, [R1+0x28] ;  /* 0x0000280001e37983 */ /* 0x004ea20000300800 */
[----:B------:R-:W-:-:S01]  /*36a0*/  FADD R213, R39, R213 ;  /* 0x000000d527d57221 */ /* 0x000fc20000000000 */
[----:B------:R-:W-:Y:S01]  /*36b0*/  FADD R212, R40, R212 ;  /* 0x000000d428d47221 */ /* 0x000fe20000000000 */
[----:B------:R-:W-:-:S01]  /*36c0*/  FADD R211, R41, R211 ;  /* 0x000000d329d37221 */ /* 0x000fc20000000000 */
[----:B------:R3:W-:Y:S01]  /*36d0*/  STL [R1+0x9c], R226 ;  /* 0x00009ce201007387 */ /* 0x0007e20000100800 */
[----:B------:R-:W-:-:S03]  /*36e0*/  FADD R228, R24, R228 ;  /* 0x000000e418e47221 */ /* 0x000fc60000000000 */
[----:B---3--:R-:W3:Y:S04]  /*36f0*/  LDL.LU R226, [R1+0x24] ;  /* 0x0000240001e27983 */ /* 0x008ee80000300800 */
[----:B------:R4:W-:Y:S04]  /*3700*/  STL [R1+0xa0], R225 ;  /* 0x0000a0e101007387 */ /* 0x0009e80000100800 */
[----:B----4-:R-:W4:Y:S04]  /*3710*/  LDL.LU R225, [R1+0x20] ;  /* 0x0000200001e17983 */ /* 0x010f280000300800 */
[----:B------:R0:W-:Y:S04]  /*3720*/  STL [R1+0xa4], R224 ;  /* 0x0000a4e001007387 */ /* 0x0001e80000100800 */
[----:B0-----:R-:W4:Y:S04]  /*3730*/  LDL.LU R224, [R1+0x1c] ;  /* 0x00001c0001e07983 */ /* 0x001f280000300800 */
        /* <DEDUP_REMOVED lines=13> */
[----:B0-----:R-:W4:Y:S04]  /*3810*/  LDL.LU R217, [R1] ;  /* 0x0000000001d97983 */ /* 0x001f280000300800 */
[----:B------:R-:W-:Y:S04]  /*3820*/  STL [R1+0xc4], R216 ;  /* 0x0000c4d801007387 */ /* 0x000fe80000100800 */
[----:B------:R-:W-:Y:S04]  /*3830*/  STL [R1+0xc8], R215 ;  /* 0x0000c8d701007387 */ /* 0x000fe80000100800 */
[----:B------:R-:W-:Y:S04]  /*3840*/  STL [R1+0xcc], R214 ;  /* 0x0000ccd601007387 */ /* 0x000fe80000100800 */
[----:B------:R-:W-:Y:S04]  /*3850*/  STL [R1+0xd0], R213 ;  /* 0x0000d0d501007387 */ /* 0x000fe80000100800 */
[----:B------:R-:W-:Y:S04]  /*3860*/  STL [R1+0xd4], R212 ;  /* 0x0000d4d401007387 */ /* 0x000fe80000100800 */
[----:B------:R0:W-:Y:S01]  /*3870*/  STL [R1+0xd8], R211 ;  /* 0x0000d8d301007387 */ /* 0x0001e20000100800 */
[----:B--2---:R-:W-:-:S01]  /*3880*/  FADD R227, R134, R227 ;  /* 0x000000e386e37221 */ /* 0x004fc20000000000 */
[----:B---3--:R-:W-:Y:S01]  /*3890*/  FADD R226, R133, R226 ;  /* 0x000000e285e27221 */ /* 0x008fe20000000000 */
[----:B----4-:R-:W-:-:S01]  /*38a0*/  FADD R225, R132, R225 ;  /* 0x000000e184e17221 */ /* 0x010fc20000000000 */
[----:B------:R-:W-:Y:S01]  /*38b0*/  FADD R224, R131, R224 ;  /* 0x000000e083e07221 */ /* 0x000fe20000000000 */
[----:B------:R-:W-:-:S01]  /*38c0*/  FADD R223, R130, R223 ;  /* 0x000000df82df7221 */ /* 0x000fc20000000000 */
[----:B------:R-:W-:Y:S01]  /*38d0*/  FADD R222, R129, R222 ;  /* 0x000000de81de7221 */ /* 0x000fe20000000000 */
[----:B------:R-:W-:-:S01]  /*38e0*/  FADD R221, R128, R221 ;  /* 0x000000dd80dd7221 */ /* 0x000fc20000000000 */
[----:B------:R-:W-:Y:S01]  /*38f0*/  FADD R220, R127, R220 ;  /* 0x000000dc7fdc7221 */ /* 0x000fe20000000000 */
[----:B------:R-:W-:-:S01]  /*3900*/  FADD R219, R126, R219 ;  /* 0x000000db7edb7221 */ /* 0x000fc20000000000 */
[----:B------:R-:W-:Y:S01]  /*3910*/  FADD R218, R125, R218 ;  /* 0x000000da7dda7221 */ /* 0x000fe20000000000 */
[----:B------:R-:W-:-:S05]  /*3920*/  FADD R217, R124, R217 ;  /* 0x000000d97cd97221 */ /* 0x000fca0000000000 */
[----:B------:R2:W-:Y:S04]  /*3930*/  STL [R1], R217 ;  /* 0x000000d901007387 */ /* 0x0005e80000100800 */
[----:B------:R3:W-:Y:S04]  /*3940*/  STL [R1+0x4], R218 ;  /* 0x000004da01007387 */ /* 0x0007e80000100800 */
[----:B------:R4:W-:Y:S04]  /*3950*/  STL [R1+0x8], R219 ;  /* 0x000008db01007387 */ /* 0x0009e80000100800 */
[----:B------:R1:W-:Y:S04]  /*3960*/  STL [R1+0xc], R220 ;  /* 0x00000cdc01007387 */ /* 0x0003e80000100800 */
[----:B------:R1:W-:Y:S04]  /*3970*/  STL [R1+0x10], R221 ;  /* 0x000010dd01007387 */ /* 0x0003e80000100800 */
[----:B------:R1:W-:Y:S04]  /*3980*/  STL [R1+0x14], R222 ;  /* 0x000014de01007387 */ /* 0x0003e80000100800 */
[----:B------:R1:W-:Y:S04]  /*3990*/  STL [R1+0x18], R223 ;  /* 0x000018df01007387 */ /* 0x0003e80000100800 */
[----:B------:R1:W-:Y:S04]  /*39a0*/  STL [R1+0x1c], R224 ;  /* 0x00001ce001007387 */ /* 0x0003e80000100800 */
[----:B0-----:R-:W4:Y:S04]  /*39b0*/  LDL.LU R211, [R1+0x2c] ;  /* 0x00002c0001d37983 */ /* 0x001f280000300800 */
[----:B------:R0:W-:Y:S04]  /*39c0*/  STL [R1+0x20], R225 ;  /* 0x000020e101007387 */ /* 0x0001e80000100800 */
[----:B------:R-:W4:Y:S04]  /*39d0*/  LDL.LU R212, [R1+0x30] ;  /* 0x0000300001d47983 */ /* 0x000f280000300800 */
[----:B------:R0:W-:Y:S04]  /*39e0*/  STL [R1+0x24], R226 ;  /* 0x000024e201007387 */ /* 0x0001e80000100800 */
[----:B------:R-:W4:Y:S04]  /*39f0*/  LDL.LU R213, [R1+0x34] ;  /* 0x0000340001d57983 */ /* 0x000f280000300800 */
[----:B------:R0:W-:Y:S04]  /*3a00*/  STL [R1+0x28], R227 ;  /* 0x000028e301007387 */ /* 0x0001e80000100800 */
[----:B------:R-:W4:Y:S04]  /*3a10*/  LDL.LU R214, [R1+0x38] ;  /* 0x0000380001d67983 */ /* 0x000f280000300800 */
[----:B------:R-:W4:Y:S04]  /*3a20*/  LDL.LU R215, [R1+0x3c] ;  /* 0x00003c0001d77983 */ /* 0x000f280000300800 */
[----:B------:R-:W4:Y:S04]  /*3a30*/  LDL.LU R216, [R1+0x40] ;  /* 0x0000400001d87983 */ /* 0x000f280000300800 */
[----:B--2---:R-:W2:Y:S04]  /*3a40*/  LDL.LU R217, [R1+0x44] ;  /* 0x0000440001d97983 */ /* 0x004ea80000300800 */
[----:B---3--:R-:W3:Y:S04]  /*3a50*/  LDL.LU R218, [R1+0x48] ;  /* 0x0000480001da7983 */ /* 0x008ee80000300800 */
[----:B----4-:R-:W4:Y:S04]  /*3a60*/  LDL.LU R219, [R1+0x4c] ;  /* 0x00004c0001db7983 */ /* 0x010f280000300800 */
[----:B-1----:R-:W4:Y:S04]  /*3a70*/  LDL.LU R220, [R1+0x50] ;  /* 0x0000500001dc7983 */ /* 0x002f280000300800 */
[----:B------:R-:W4:Y:S04]  /*3a80*/  LDL.LU R221, [R1+0x54] ;  /* 0x0000540001dd7983 */ /* 0x000f280000300800 */
[----:B------:R-:W4:Y:S04]  /*3a90*/  LDL.LU R222, [R1+0x58] ;  /* 0x0000580001de7983 */ /* 0x000f280000300800 */
[----:B------:R-:W4:Y:S04]  /*3aa0*/  LDL.LU R223, [R1+0x5c] ;  /* 0x00005c0001df7983 */ /* 0x000f280000300800 */
[----:B------:R-:W4:Y:S04]  /*3ab0*/  LDL.LU R224, [R1+0x60] ;  /* 0x0000600001e07983 */ /* 0x000f280000300800 */
[----:B0-----:R-:W4:Y:S04]  /*3ac0*/  LDL.LU R225, [R1+0x64] ;  /* 0x0000640001e17983 */ /* 0x001f280000300800 */
[----:B------:R-:W4:Y:S04]  /*3ad0*/  LDL.LU R226, [R1+0x68] ;  /* 0x0000680001e27983 */ /* 0x000f280000300800 */
[----:B------:R-:W4:Y:S01]  /*3ae0*/  LDL.LU R227, [R1+0x6c] ;  /* 0x00006c0001e37983 */ /* 0x000f220000300800 */
[----:B------:R-:W-:-:S05]  /*3af0*/  FADD R211, R135, R211 ;  /* 0x000000d387d37221 */ /* 0x000fca0000000000 */
[----:B------:R0:W-:Y:S01]  /*3b00*/  STL [R1+0x2c], R211 ;  /* 0x00002cd301007387 */ /* 0x0001e20000100800 */
[----:B------:R-:W-:-:S03]  /*3b10*/  FADD R212, R136, R212 ;  /* 0x000000d488d47221 */ /* 0x000fc60000000000 */
[----:B0-----:R0:W5:Y:S01]  /*3b20*/  LDL.LU R211, [R1+0xd8] ;  /* 0x0000d80001d37983 */ /* 0x0011620000300800 */
[----:B------:R-:W-:-:S03]  /*3b30*/  FADD R213, R137, R213 ;  /* 0x000000d589d57221 */ /* 0x000fc60000000000 */
[----:B------:R1:W-:Y:S01]  /*3b40*/  STL [R1+0x30], R212 ;  /* 0x000030d401007387 */ /* 0x0003e20000100800 */
[----:B------:R-:W-:-:S01]  /*3b50*/  FADD R214, R138, R214 ;  /* 0x000000d68ad67221 */ /* 0x000fc20000000000 */
[----:B------:R-:W-:Y:S02]  /*3b60*/  FADD R215, R139, R215 ;  /* 0x000000d78bd77221 */ /* 0x000fe40000000000 */
[----:B-1----:R0:W5:Y:S01]  /*3b70*/  LDL.LU R212, [R1+0xd4] ;  /* 0x0000d40001d47983 */ /* 0x0021620000300800 */
[----:B------:R-:W-:-:S03]  /*3b80*/  FADD R216, R140, R216 ;  /* 0x000000d88cd87221 */ /* 0x000fc60000000000 */
[----:B------:R1:W-:Y:S01]  /*3b90*/  STL [R1+0x34], R213 ;  /* 0x000034d501007387 */ /* 0x0003e20000100800 */
[----:B--2---:R-:W-:-:S03]  /*3ba0*/  FADD R217, R141, R217 ;  /* 0x000000d98dd97221 */ /* 0x004fc60000000000 */
[----:B-1----:R0:W5:Y:S01]  /*3bb0*/  LDL.LU R213, [R1+0xd0] ;  /* 0x0000d00001d57983 */ /* 0x0021620000300800 */
[----:B---3--:R-:W-:-:S03]  /*3bc0*/  FADD R218, R142, R218 ;  /* 0x000000da8eda7221 */ /* 0x008fc60000000000 */
[----:B------:R1:W-:Y:S01]  /*3bd0*/  STL [R1+0x38], R214 ;  /* 0x000038d601007387 */ /* 0x0003e20000100800 */
[----:B----4-:R-:W-:-:S01]  /*3be0*/  FADD R219, R143, R219 ;  /* 0x000000db8fdb7221 */ /* 0x010fc20000000000 */
[----:B------:R-:W-:Y:S02]  /*3bf0*/  FADD R220, R144, R220 ;  /* 0x000000dc90dc7221 */ /* 0x000fe40000000000 */
[----:B-1----:R0:W5:Y:S04]  /*3c00*/  LDL.LU R214, [R1+0xcc] ;  /* 0x0000cc0001d67983 */ /* 0x0021680000300800 */
[----:B------:R1:W-:Y:S01]  /*3c10*/  STL [R1+0x3c], R215 ;  /* 0x00003cd701007387 */ /* 0x0003e20000100800 */
[----:B------:R-:W-:-:S01]  /*3c20*/  FADD R221, R145, R221 ;  /* 0x000000dd91dd7221 */ /* 0x000fc20000000000 */
[----:B------:R-:W-:-:S02]  /*3c30*/  FADD R222, R146, R222 ;  /* 0x000000de92de7221 */ /* 0x000fc40000000000 */
[----:B-1----:R0:W5:Y:S04]  /*3c40*/  LDL.LU R215, [R1+0xc8] ;  /* 0x0000c80001d77983 */ /* 0x0021680000300800 */
[----:B------:R1:W-:Y:S01]  /*3c50*/  STL [R1+0x40], R216 ;  /* 0x000040d801007387 */ /* 0x0003e20000100800 */
[----:B------:R-:W-:-:S03]  /*3c60*/  FADD R223, R147, R223 ;  /* 0x000000df93df7221 */ /* 0x000fc60000000000 */
        /* <DEDUP_REMOVED lines=13> */
[----:B------:R1:W-:Y:S04]  /*3d40*/  STL [R1+0x54], R221 ;  /* 0x000054dd01007387 */ /* 0x0003e80000100800 */
        /* <DEDUP_REMOVED lines=12> */
[----:B-1----:R0:W5:Y:S01]  /*3e10*/  LDL.LU R227, [R1+0x98] ;  /* 0x0000980001e37983 */ /* 0x0021620000300800 */
        /* <DEDUP_REMOVED lines=82> */
[----:B0-----:R-:W-:-:S06]  /*4340*/  UMOV UR6, URZ ;  /* 0x0000003f00067c82 */ /* 0x001fcc0008000000 */
.L_x_27:
[----:B------:R-:W-:Y:S05]  /*4350*/  @!P1 BRA `(.L_x_28) ;  /* 0x0000000000049947 */ /* 0x000fea0003800000 */
[----:B------:R-:W-:Y:S01]  /*4360*/  BPT.TRAP 0x1 ;  /* 0x000000040000795c */ /* 0x000fe20000300000 */
.L_x_28:
[----:B------:R-:W-:Y:S02]  /*4370*/  UISETP.GT.U32.AND UP0, UPT, UR15, 0x1, UPT ;  /* 0x000000010f00788c */ /* 0x000fe4000bf04070 */
[----:B------:R-:W-:-:S04]  /*4380*/  ULEA UR8, UR33, UR22, 0x3 ;  /* 0x0000001621087291 */ /* 0x000fc8000f8e183f */
[----:B------:R-:W-:Y:S01]  /*4390*/  UIADD3 UR8, UR8, 0x28, URZ ;  /* 0x0000002808087890 */ /* 0x000fe2000fffe03f */
[----:B------:R-:W-:-:S03]  /*43a0*/  PLOP3.LUT P0, PT, PT, PT, UP0, 0x80, 0x0 ;  /* 0x000000000000781c */ /* 0x000fc60003f0f008 */
[----:B------:R-:W-:-:S09]  /*43b0*/  UPRMT UR8, URZ, 0x654, UR8 ;  /* 0x000006543f087896 */ /* 0x000fd20008000008 */
[----:B------:R-:W-:Y:S01]  /*43c0*/  SYNCS.ARRIVE.TRANS64.RED.A1T0 RZ, [UR8], RZ ;  /* 0x000000ffffff79a7 */ /* 0x000fe20008100408 */
[----:B------:R-:W-:Y:S05]  /*43d0*/  @P0 BRA `(.L_x_29) ;  /* 0x0000000000040947 */ /* 0x000fea0003800000 */
[----:B------:R-:W-:Y:S01]  /*43e0*/  BPT.TRAP 0x1 ;  /* 0x000000040000795c */ /* 0x000fe20000300000 */
.L_x_29:
[----:B------:R-:W-:Y:S02]  /*43f0*/  UISETP.GT.AND UP2, UPT, UR25, 0x1, UPT ;  /* 0x000000011900788c */ /* 0x000fe4000bf44270 */
[----:B------:R-:W-:Y:S02]  /*4400*/  UIADD3 UR24, UR24, 0x1, URZ ;  /* 0x0000000118187890 */ /* 0x000fe4000fffe03f */
[----:B------:R-:W-:Y:S02]  /*4410*/  UIADD3 UR33, UR33, 0x1, URZ ;  /* 0x0000000121217890 */ /* 0x000fe4000fffe03f */
[----:B------:R-:W-:Y:S01]  /*4420*/  PLOP3.LUT P0, PT, PT, PT, UP2, 0x80, 0x0 ;  /* 0x000000000000781c */ /* 0x000fe20003f0f028 */
[----:B------:R-:W-:Y:S02]  /*4430*/  UISETP.NE.AND UP0, UPT, UR24, 0x5, UPT ;  /* 0x000000051800788c */ /* 0x000fe4000bf05270 */
[----:B------:R-:W-:Y:S02]  /*4440*/  UIADD3 UR9, UR25, -0x1, URZ ;  /* 0xffffffff19097890 */ /* 0x000fe4000fffe03f */
[----:B------:R-:W-:-:S02]  /*4450*/  USEL UR8, URZ, 0x1, UP0 ;  /* 0x000000013f087887 */ /* 0x000fc40008000000 */
[----:B------:R-:W-:Y:S02]  /*4460*/  UISETP.NE.AND UP1, UPT, UR33, 0x5, UPT ;  /* 0x000000052100788c */ /* 0x000fe4000bf25270 */
[----:B------:R-:W-:Y:S02]  /*4470*/  ULOP3.LUT UR23, UR23, UR8, URZ, 0x3c, !UPT ;  /* 0x0000000817177292 */ /* 0x000fe4000f8e3c3f */
[----:B------:R-:W-:Y:S02]  /*4480*/  USEL UR24, UR24, URZ, UP0 ;  /* 0x0000003f18187287 */ /* 0x000fe40008000000 */
[----:B------:R-:W-:Y:S01]  /*4490*/  USEL UR33, UR33, URZ, UP1 ;  /* 0x0000003f21217287 */ /* 0x000fe20008800000 */
[----:B------:R-:W-:Y:S01]  /*44a0*/  UMOV UR8, 0x1 ;  /* 0x0000000100087882 */ /* 0x000fe20000000000 */
[----:B------:R-:W-:Y:S01]  /*44b0*/  UMOV UR25, UR9 ;  /* 0x0000000900197c82 */ /* 0x000fe20008000000 */
[----:B------:R-:W-:Y:S09]  /*44c0*/  @P0 BRA `(.L_x_30) ;  /* 0xffffffec00500947 */ /* 0x000ff2000383ffff */
.L_x_22:
[----:B------:R-:W-:-:S04]  /*44d0*/  UISETP.NE.AND UP0, UPT, UR6, URZ, UPT ;  /* 0x0000003f0600728c */ /* 0x000fc8000bf05270 */
[----:B------:R-:W-:-:S06]  /*44e0*/  USEL UR6, URZ, 0x1, !UP0 ;  /* 0x000000013f067887 */ /* 0x000fcc000c000000 */
[----:B------:R-:W-:-:S13]  /*44f0*/  ISETP.NE.AND P0, PT, RZ, UR6, PT ;  /* 0x00000006ff007c0c */ /* 0x000fda000bf05270 */
[----:B------:R-:W-:Y:S05]  /*4500*/  @!P0 BRA `(.L_x_31) ;  /* 0x0000000c00c48947 */ /* 0x000fea0003800000 */
[----:B------:R-:W-:Y:S02]  /*4510*/  WARPGROUP.DEPBAR.LE gsb0, 0x0 ;  /* 0x00008000000079c5 */ /* 0x000fe40000010000 */
[----:B-----5:R-:W-:Y:S01]  /*4520*/  FADD R227, R25, R227 ;  /* 0x000000e319e37221 */ /* 0x020fe20000000000 */
[----:B------:R-:W-:-:S04]  /*4530*/  FADD R228, R24, R228 ;  /* 0x000000e418e47221 */ /* 0x000fc80000000000 */
[----:B------:R2:W-:Y:S04]  /*4540*/  STL [R1+0x98], R227 ;  /* 0x000098e301007387 */ /* 0x0005e80000100800 */
[----:B--2---:R-:W2:Y:S04]  /*4550*/  LDL.LU R227, [R1+0x6c] ;  /* 0x00006c0001e37983 */ /* 0x004ea80000300800 */
[----:B--2---:R2:W-:Y:S04]  /*4560*/  STL [R1+0x9c], R227 ;  /* 0x00009ce301007387 */ /* 0x0045e80000100800 */
        /* <DEDUP_REMOVED lines=52> */
[----:B--2---:R-:W2:Y:S01]  /*48b0*/  LDL.LU R227, [R1] ;  /* 0x0000000001e37983 */ /* 0x004ea20000300800 */
[----:B------:R-:W-:Y:S01]  /*48c0*/  FADD R226, R26, R226 ;  /* 0x000000e21ae27221 */ /* 0x000fe20000000000 */
        /* <DEDUP_REMOVED lines=97> */
[----:B--2---:R-:W-:-:S05]  /*4ee0*/  FADD R227, R124, R227 ;  /* 0x000000e37ce37221 */ /* 0x004fca0000000000 */
[----:B------:R2:W-:Y:S04]  /*4ef0*/  STL [R1], R227 ;  /* 0x000000e301007387 */ /* 0x0005e80000100800 */
[----:B--2---:R-:W2:Y:S02]  /*4f00*/  LDL.LU R227, [R1+0x104] ;  /* 0x0001040001e37983 */ /* 0x004ea40000300800 */
[----:B--2---:R-:W-:-:S05]  /*4f10*/  FADD R227, R125, R227 ;  /* 0x000000e37de37221 */ /* 0x004fca0000000000 */
[----:B------:R2:W-:Y:S04]  /*4f20*/  STL [R1+0x4], R227 ;  /* 0x000004e301007387 */ /* 0x0005e80000100800 */
        /* <DEDUP_REMOVED lines=78> */
[----:B--2---:R2:W5:Y:S02]  /*5410*/  LDL.LU R227, [R1+0x98] ;  /* 0x0000980001e37983 */ /* 0x0045640000300800 */
.L_x_31:
[----:B-1----:R-:W-:-:S04]  /*5420*/  IMAD.U32 R229, RZ, RZ, UR26 ;  /* 0x0000001affe57e24 */ /* 0x002fc8000f8e00ff */
[----:B------:R1:W-:Y:S01]  /*5430*/  SYNCS.ARRIVE.TRANS64.A1T0 RZ, [R229+UR28], RZ ;  /* 0x000000ffe5ff79a7 */ /* 0x0003e2000810001c */
[----:B------:R-:W-:Y:S02]  /*5440*/  WARPGROUP.DEPBAR.LE gsb0, 0x0 ;  /* 0x00008000000079c5 */ /* 0x000fe40000010000 */
[----:B------:R-:W3:Y:S02]  /*5450*/  LDC R24, c[0x0][0x28c] ;  /* 0x0000a300ff187b82 */ /* 0x000ee40000000800 */
[----:B---3--:R-:W-:-:S13]  /*5460*/  ISETP.GE.AND P0, PT, R24, 0x1, PT ;  /* 0x000000011800780c */ /* 0x008fda0003f06270 */
[----:B-1----:R-:W-:Y:S05]  /*5470*/  @!P0 BRA `(.L_x_32) ;  /* 0x0000000000408947 */ /* 0x002fea0003800000 */
[----:B------:R-:W-:-:S06]  /*5480*/  UISETP.NE.AND UP0, UPT, UR30, 0x3, UPT ;  /* 0x000000031e00788c */ /* 0x000fcc000bf05270 */
[----:B------:R-:W-:-:S13]  /*5490*/  PLOP3.LUT P0, PT, PT, PT, UP0, 0x80, 0x0 ;  /* 0x000000000000781c */ /* 0x000fda0003f0f008 */
[----:B------:R-:W-:Y:S05]  /*54a0*/  @!P0 BRA `(.L_x_33) ;  /* 0x0000000000048947 */ /* 0x000fea0003800000 */
[----:B------:R-:W-:Y:S01]  /*54b0*/  BPT.TRAP 0x1 ;  /* 0x000000040000795c */ /* 0x000fe20000300000 */
.L_x_33:
[----:B------:R-:W-:Y:S02]  /*54c0*/  UIADD3 UR8, UR19, UR5, URZ ;  /* 0x0000000513087290 */ /* 0x000fe4000fffe03f */
[----:B------:R-:W-:Y:S02]  /*54d0*/  UISETP.GT.U32.AND UP0, UPT, UR15, 0x1, UPT ;  /* 0x000000010f00788c */ /* 0x000fe4000bf04070 */
[----:B------:R-:W-:-:S04]  /*54e0*/  UIMAD.WIDE.U32 UR6, UR8, -0x33333333, URZ ;  /* 0xcccccccd080678a5 */ /* 0x000fc8000f8e003f */
[----:B------:R-:W-:Y:S01]  /*54f0*/  USHF.R.U32.HI UR6, URZ, 0x2, UR7 ;  /* 0x000000023f067899 */ /* 0x000fe20008011607 */
[----:B------:R-:W-:-:S03]  /*5500*/  PLOP3.LUT P0, PT, PT, PT, UP0, 0x80, 0x0 ;  /* 0x000000000000781c */ /* 0x000fc60003f0f008 */
[----:B------:R-:W-:-:S04]  /*5510*/  UIMAD UR8, UR6, -0x5, UR8 ;  /* 0xfffffffb060878a4 */ /* 0x000fc8000f8e0208 */
[----:B------:R-:W-:-:S04]  /*5520*/  ULEA UR8, UR8, UR22, 0x3 ;  /* 0x0000001608087291 */ /* 0x000fc8000f8e183f */
[----:B------:R-:W-:-:S04]  /*5530*/  UIADD3 UR8, UR8, 0x28, URZ ;  /* 0x0000002808087890 */ /* 0x000fc8000fffe03f */
[----:B------:R-:W-:-:S09]  /*5540*/  UPRMT UR8, URZ, 0x654, UR8 ;  /* 0x000006543f087896 */ /* 0x000fd20008000008 */
[----:B------:R-:W-:Y:S01]  /*5550*/  SYNCS.ARRIVE.TRANS64.RED.A1T0 RZ, [UR8], RZ ;  /* 0x000000ffffff79a7 */ /* 0x000fe20008100408 */
[----:B------:R-:W-:Y:S05]  /*5560*/  @P0 BRA `(.L_x_32) ;  /* 0x0000000000040947 */ /* 0x000fea0003800000 */
[----:B------:R-:W-:Y:S01]  /*5570*/  BPT.TRAP 0x1 ;  /* 0x000000040000795c */ /* 0x000fe20000300000 */
.L_x_32:
[----:B-----5:R1:W-:Y:S01]  /*5580*/  STL [R1+0x98], R0 ;  /* 0x0000980001007387 */ /* 0x0203e20000100800 */
[----:B------:R-:W-:Y:S01]  /*5590*/  IMAD.U32 R24, RZ, RZ, UR27 ;  /* 0x0000001bff187e24 */ /* 0x000fe2000f8e00ff */
[----:B------:R-:W-:Y:S01]  /*55a0*/  UIADD3 UR5, UR29, UR5, URZ ;  /* 0x000000051d057290 */ /* 0x000fe2000fffe03f */
[----:B------:R-:W3:Y:S01]  /*55b0*/  LDC R35, c[0x0][0x288] ;  /* 0x0000a200ff237b82 */ /* 0x000ee20000000800 */
[----:B-1----:R-:W4:Y:S02]  /*55c0*/  LDL R0, [R1+0x84] ;  /* 0x0000840001007983 */ /* 0x002f240000100800 */
[----:B------:R-:W-:Y:S01]  /*55d0*/  SHF.L.U32 R24, R24, 0x1f, RZ ;  /* 0x0000001f18187819 */ /* 0x000fe200000006ff */
[----:B------:R-:W-:Y:S02]  /*55e0*/  UISETP.GT.U32.AND UP0, UPT, UR5, 0x4, UPT ;  /* 0x000000040500788c */ /* 0x000fe4000bf04070 */
[----:B------:R-:W-:Y:S01]  /*55f0*/  UISETP.GE.U32.AND UP1, UPT, UR29, 0x5, UPT ;  /* 0x000000051d00788c */ /* 0x000fe2000bf26070 */
[----:B------:R-:W1:Y:S01]  /*5600*/  SYNCS.PHASECHK.TRANS64.TRYWAIT P0, [UR18+0x8], R24 ;  /* 0x00000818ff0075a7 */ /* 0x000e620008000152 */
[----:B------:R-:W-:-:S02]  /*5610*/  UISETP.LT.U32.AND UP0, UPT, UR29, 0x5, UP0 ;  /* 0x000000051d00788c */ /* 0x000fc40008701070 */
[----:B------:R-:W-:Y:S02]  /*5620*/  UIMAD.WIDE.U32 UR6, UR5, -0x33333333, URZ ;  /* 0xcccccccd050678a5 */ /* 0x000fe4000f8e003f */
[----:B------:R-:W-:Y:S02]  /*5630*/  USEL UR8, URZ, 0x1, !UP0 ;  /* 0x000000013f087887 */ /* 0x000fe4000c000000 */
[----:B------:R-:W-:Y:S01]  /*5640*/  USHF.R.U32.HI UR6, URZ, 0x2, UR7 ;  /* 0x000000023f067899 */ /* 0x000fe20008011607 */
[----:B----4-:R-:W-:Y:S02]  /*5650*/  IMAD.SHL.U32 R32, R0, 0x2, RZ ;  /* 0x0000000200207824 */ /* 0x010fe400078e00ff */
[----:B------:R4:W5:Y:S01]  /*5660*/  LDL.LU R0, [R1+0x98] ;  /* 0x0000980001007983 */ /* 0x0009620000300800 */
[----:B------:R-:W-:Y:S02]  /*5670*/  ULOP3.LUT UR4, UR4, UR8, URZ, 0x3c, !UPT ;  /* 0x0000000804047292 */ /* 0x000fe4000f8e3c3f */
[----:B------:R-:W-:Y:S01]  /*5680*/  UIMAD UR5, UR6, -0x5, UR5 ;  /* 0xfffffffb060578a4 */ /* 0x000fe2000f8e0205 */
[----:B------:R-:W-:Y:S01]  /*5690*/  SHF.R.S32.HI R33, RZ, 0x1f, R32 ;  /* 0x0000001fff217819 */ /* 0x000fe20000011420 */
[----:B------:R-:W-:Y:S01]  /*56a0*/  @UP1 ULOP3.LUT UR4, UR4, 0x1, UR6, 0x78, !UPT ;  /* 0x0000000104041892 */ /* 0x000fe2000f8e7806 */
[----:B-1-3--:R-:W-:Y:S11]  /*56b0*/  @!P0 BRA `(.L_x_34) ;  /* 0x000000a800a08947 */ /* 0x00aff60003800000 */
.L_x_321:
[----:B------:R3:W-:Y:S01]  /*56c0*/  STL [R1+0xa0], R3 ;  /* 0x0000a00301007387 */ /* 0x0007e20000100800 */
[----:B------:R-:W-:Y:S01]  /*56d0*/  ULDC.64 UR6, c[0x0][0x5d0] ;  /* 0x0001740000067ab9 */ /* 0x000fe20000000a00 */
[----:B------:R-:W-:Y:S02]  /*56e0*/  ULDC UR8, c[0x0][0x284] ;  /* 0x0000a10000087ab9 */ /* 0x000fe40000000800 */
[----:B---3--:R-:W3:Y:S04]  /*56f0*/  LDL.LU R3, [R1+0x80] ;  /* 0x0000800001037983 */ /* 0x008ee80000300800 */
[----:B------:R0:W-:Y:S04]  /*5700*/  STL [R1+0x9c], R2 ;  /* 0x00009c0201007387 */ /* 0x0001e80000100800 */
[----:B0-----:R-:W2:Y:S04]  /*5710*/  LDL R2, [R1+0x7c] ;  /* 0x00007c0001027983 */ /* 0x001ea80000100800 */
[----:B-----5:R0:W-:Y:S04]  /*5720*/  STL [R1+0x98], R0 ;  /* 0x0000980001007387 */ /* 0x0201e80000100800 */
[----:B0-----:R-:W4:Y:S01]  /*5730*/  LDL R0, [R1+0x70] ;  /* 0x0000700001007983 */ /* 0x001f220000100800 */
[----:B---3--:R-:W-:-:S03]  /*5740*/  IMAD.SHL.U32 R37, R3, 0x100, RZ ;  /* 0x0000010003257824 */ /* 0x008fc600078e00ff */
[----:B------:R0:W5:Y:S01]  /*5750*/  LDL.LU R3, [R1+0xa0] ;  /* 0x0000a00001037983 */ /* 0x0001620000300800 */
[----:B--2---:R-:W-:-:S03]  /*5760*/  IMAD.SHL.U32 R34, R2, 0x40, RZ ;  /* 0x0000004002227824 */ /* 0x004fc600078e00ff */
[----:B------:R0:W5:Y:S01]  /*5770*/  LDL.LU R2, [R1+0x9c] ;  /* 0x00009c0001027983 */ /* 0x0001620000300800 */
[----:B----4-:R-:W-:Y:S01]  /*5780*/  SHF.R.S32.HI R38, RZ, 0x1f, R0 ;  /* 0x0000001fff267819 */ /* 0x010fe20000011400 */
[----:B-1----:R-:W-:-:S04]  /*5790*/  IMAD.WIDE.U32 R24, R0, UR6, R32 ;  /* 0x0000000600187c25 */ /* 0x002fc8000f8e0020 */
[----:B------:R-:W-:-:S04]  /*57a0*/  IMAD R26, R38, UR6, RZ ;  /* 0x00000006261a7c24 */ /* 0x000fc8000f8e02ff */
[----:B------:R-:W-:Y:S02]  /*57b0*/  IMAD R27, R0, UR7, R26 ;  /* 0x00000007001b7c24 */ /* 0x000fe4000f8e021a */
[----:B------:R0:W5:Y:S01]  /*57c0*/  LDL.LU R0, [R1+0x98] ;  /* 0x0000980001007983 */ /* 0x0001620000300800 */
[----:B------:R-:W-:-:S04]  /*57d0*/  ISETP.GE.AND P0, PT, R34, UR8, PT ;  /* 0x0000000822007c0c */ /* 0x000fc8000bf06270 */
[C---:B------:R-:W-:Y:S02]  /*57e0*/  ISETP.GE.OR P0, PT, R37.reuse, R35, P0 ;  /* 0x000000232500720c */ /* 0x040fe40000706670 */
[----:B------:R-:W-:Y:S02]  /*57f0*/  SHF.R.S32.HI R36, RZ, 0x1f, R37 ;  /* 0x0000001fff247819 */ /* 0x000fe40000011425 */
[----:B------:R-:W-:-:S04]  /*5800*/  IADD3 R24, P1, R37, R24, RZ ;  /* 0x0000001825187210 */ /* 0x000fc80007f3e0ff */
[----:B------:R-:W-:-:S05]  /*5810*/  IADD3.X R25, R36, R25, R27, P1, !PT ;  /* 0x0000001924197210 */ /* 0x000fca0000ffe41b */
[----:B0-----:R-:W-:Y:S05]  /*5820*/  @P0 BRA `(.L_x_35) ;  /* 0x0000008c00d40947 */ /* 0x001fea0003800000 */
[----:B------:R0:W-:Y:S01]  /*5830*/  STL.64 [R1+0xa8], R4 ;  /* 0x0000a80401007387 */ /* 0x0001e20000100a00 */
[----:B------:R-:W1:Y:S01]  /*5840*/  LDC.64 R28, c[0x0][0x5c8] ;  /* 0x00017200ff1c7b82 */ /* 0x000e620000000a00 */
[----:B------:R-:W-:Y:S02]  /*5850*/  ULDC.64 UR6, c[0x0][0x5c0] ;  /* 0x0001700000067ab9 */ /* 0x000fe40000000a00 */
[----:B0-----:R-:W2:Y:S04]  /*5860*/  LDL.64 R4, [R1+0x88] ;  /* 0x0000880001047983 */ /* 0x001ea80000100a00 */
[----:B-----5:R0:W-:Y:S04]  /*5870*/  STL [R1+0xa0], R3 ;  /* 0x0000a00301007387 */ /* 0x0201e80000100800 */
[----:B0-----:R-:W2:Y:S04]  /*5880*/  LDL.LU R3, [R1+0x7c] ;  /* 0x00007c0001037983 */ /* 0x001ea80000300800 */
[----:B------:R0:W-:Y:S04]  /*5890*/  STL [R1+0x9c], R2 ;  /* 0x00009c0201007387 */ /* 0x0001e80000100800 */
[----:B0-----:R-:W3:Y:S04]  /*58a0*/  LDL R2, [R1+0x84] ;  /* 0x0000840001027983 */ /* 0x001ee80000100800 */
[----:B------:R0:W-:Y:S04]  /*58b0*/  STL [R1+0x98], R0 ;  /* 0x0000980001007387 */ /* 0x0001e80000100800 */
[----:B0-----:R-:W4:Y:S01]  /*58c0*/  LDL R0, [R1+0x90] ;  /* 0x0000900001007983 */ /* 0x001f220000100800 */
[----:B--2---:R-:W-:-:S03]  /*58d0*/  IMAD.WIDE R30, R3, 0x40, R4 ;  /* 0x00000040031e7825 */ /* 0x004fc600078e0204 */
[----:B------:R0:W5:Y:S01]  /*58e0*/  LDL.LU.64 R4, [R1+0xa8] ;  /* 0x0000a80001047983 */ /* 0x0001620000300a00 */
[-C--:B-1----:R-:W-:Y:S02]  /*58f0*/  IMAD R26, R31, R28.reuse, RZ ;  /* 0x0000001c1f1a7224 */ /* 0x082fe400078e02ff */
[C---:B------:R-:W-:Y:S01]  /*5900*/  IMAD.WIDE.U32 R24, R30.reuse, R28, R24 ;  /* 0x0000001c1e187225 */ /* 0x040fe200078e0018 */
[----:B------:R0:W5:Y:S03]  /*5910*/  LDL.LU R3, [R1+0xa0] ;  /* 0x0000a00001037983 */ /* 0x0001660000300800 */
[----:B------:R-:W-:Y:S01]  /*5920*/  IMAD R27, R30, R29, R26 ;  /* 0x0000001d1e1b7224 */ /* 0x000fe200078e021a */
[----:B------:R-:W-:Y:S02]  /*5930*/  LEA R26, P0, R28, R24, 0x3 ;  /* 0x000000181c1a7211 */ /* 0x000fe400078018ff */
[----:B------:R-:W-:Y:S01]  /*5940*/  IADD3 R24, P1, R24, UR6, RZ ;  /* 0x0000000618187c10 */ /* 0x000fe2000ff3e0ff */
[----:B------:R-:W-:Y:S01]  /*5950*/  IMAD.IADD R27, R25, 0x1, R27 ;  /* 0x00000001191b7824 */ /* 0x000fe200078e021b */
[----:B------:R-:W-:-:S04]  /*5960*/  IADD3 R26, P3, R26, UR6, RZ ;  /* 0x000000061a1a7c10 */ /* 0x000fc8000ff7e0ff */
[----:B------:R-:W-:Y:S01]  /*5970*/  LEA.HI.X R29, R28, R27, R29, 0x3, P0 ;  /* 0x0000001b1c1d7211 */ /* 0x000fe200000f1c1d */
[----:B---3--:R-:W-:Y:S01]  /*5980*/  IMAD R28, R2, -0x2, R35 ;  /* 0xfffffffe021c7824 */ /* 0x008fe200078e0223 */
[----:B------:R-:W-:Y:S01]  /*5990*/  FSETP.NEU.AND P0, PT, RZ, UR31, PT ;  /* 0x0000001fff007c0b */ /* 0x000fe2000bf0d000 */
[----:B------:R0:W5:Y:S01]  /*59a0*/  LDL.LU R2, [R1+0x9c] ;  /* 0x00009c0001027983 */ /* 0x0001620000300800 */
[----:B------:R-:W-:Y:S01]  /*59b0*/  IADD3.X R25, R27, UR7, RZ, P1, !PT ;  /* 0x000000071b197c10 */ /* 0x000fe20008ffe4ff */
[----:B------:R-:W-:Y:S01]  /*59c0*/  BSSY B0, `(.L_x_35) ;  /* 0x00008db000007945 */ /* 0x000fe20003800000 */
[----:B------:R-:W-:Y:S01]  /*59d0*/  IADD3.X R27, R29, UR7, RZ, P3, !PT ;  /* 0x000000071d1b7c10 */ /* 0x000fe20009ffe4ff */
[----:B----4-:R-:W-:Y:S02]  /*59e0*/  IMAD.IADD R39, R0, 0x1, -R34 ;  /* 0x0000000100277824 */ /* 0x010fe400078e0a22 */
[----:B------:R0:W5:Y:S01]  /*59f0*/  LDL.LU R0, [R1+0x98] ;  /* 0x0000980001007983 */ /* 0x0001620000300800 */
[----:B------:R-:W-:-:S05]  /*5a00*/  IMAD.IADD R34, R28, 0x1, -R37 ;  /* 0x000000011c227824 */ /* 0x000fca00078e0a25 */
[----:B------:R-:W-:Y:S05]  /*5a10*/  @!P0 BRA `(.L_x_36) ;  /* 0x0000006800dc8947 */ /* 0x000fea0003800000 */
[----:B-----5:R1:W-:Y:S01]  /*5a20*/  STL [R1+0x98], R0 ;  /* 0x0000980001007387 */ /* 0x0203e20000100800 */
[----:B------:R-:W-:Y:S01]  /*5a30*/  ULDC.64 UR6, c[0x0][0x5b8] ;  /* 0x00016e0000067ab9 */ /* 0x000fe20000000a00 */
[----:B------:R-:W-:Y:S02]  /*5a40*/  ULDC.64 UR8, c[0x0][0x5a8] ;  /* 0x00016a0000087ab9 */ /* 0x000fe40000000a00 */
[----:B-1----:R-:W2:Y:S01]  /*5a50*/  LDL.LU R0, [R1+0x70] ;  /* 0x0000700001007983 */ /* 0x002ea20000300800 */
[----:B------:R-:W-:Y:S01]  /*5a60*/  IMAD R28, R38, UR6, RZ ;  /* 0x00000006261c7c24 */ /* 0x000fe2000f8e02ff */
[----:B------:R-:W-:Y:S01]  /*5a70*/  BSSY B1, `(.L_x_37) ;  /* 0x0000011000017945 */ /* 0x000fe20003800000 */
[----:B--2---:R-:W-:-:S04]  /*5a80*/  IMAD.WIDE.U32 R32, R0, UR6, R32 ;  /* 0x0000000600207c25 */ /* 0x004fc8000f8e0020 */
[----:B------:R-:W-:Y:S01]  /*5a90*/  IMAD R29, R0, UR7, R28 ;  /* 0x00000007001d7c24 */ /* 0x000fe2000f8e021c */
[----:B------:R-:W-:Y:S01]  /*5aa0*/  IADD3 R32, P0, R37, R32, RZ ;  /* 0x0000002025207210 */ /* 0x000fe20007f1e0ff */
[----:B------:R1:W5:Y:S01]  /*5ab0*/  LDL.LU R0, [R1+0x98] ;  /* 0x0000980001007983 */ /* 0x0003620000300800 */
[----:B------:R-:W-:Y:S02]  /*5ac0*/  ULDC.64 UR6, c[0x0][0x5b0] ;  /* 0x00016c0000067ab9 */ /* 0x000fe40000000a00 */
[----:B------:R-:W-:Y:S01]  /*5ad0*/  IADD3.X R33, R36, R33, R29, P0, !PT ;  /* 0x0000002124217210 */ /* 0x000fe200007fe41d */
[----:B------:R-:W-:Y:S01]  /*5ae0*/  IMAD R35, R31, UR6, RZ ;  /* 0x000000061f237c24 */ /* 0x000fe2000f8e02ff */
[----:B------:R-:W-:Y:S01]  /*5af0*/  ISETP.GE.AND P0, PT, R39, 0x1, PT ;  /* 0x000000012700780c */ /* 0x000fe20003f06270 */
[----:B------:R-:W-:-:S03]  /*5b00*/  IMAD.WIDE.U32 R28, R30, UR6, R32 ;  /* 0x000000061e1c7c25 */ /* 0x000fc6000f8e0020 */
[----:B------:R-:W-:Y:S01]  /*5b10*/  ISETP.LT.OR P4, PT, R34, 0x1, !P0 ;  /* 0x000000012200780c */ /* 0x000fe20004781670 */
[----:B------:R-:W-:Y:S01]  /*5b20*/  IMAD R35, R30, UR7, R35 ;  /* 0x000000071e237c24 */ /* 0x000fe2000f8e0223 */
[----:B------:R-:W-:-:S04]  /*5b30*/  IADD3 R28, P1, R28, UR8, RZ ;  /* 0x000000081c1c7c10 */ /* 0x000fc8000ff3e0ff */
[--C-:B------:R-:W-:Y:S02]  /*5b40*/  IADD3.X R29, R29, UR9, R35.reuse, P1, !PT ;  /* 0x000000091d1d7c10 */ /* 0x100fe40008ffe423 */
[----:B------:R-:W-:-:S05]  /*5b50*/  PRMT R35, RZ, 0x7610, R35 ;  /* 0x00007610ff237816 */ /* 0x000fca0000000023 */
[----:B-1----:R-:W-:Y:S05]  /*5b60*/  @P4 BRA `(.L_x_38) ;  /* 0x0000000000044947 */ /* 0x002fea0003800000 */
[----:B------:R1:W5:Y:S02]  /*5b70*/  LDG.E.U8 R35, desc[UR20][R28.64] ;  /* 0x000000141c237981 */ /* 0x000364000c1e1100 */
.L_x_38:
[----:B------:R-:W-:Y:S05]  /*5b80*/  BSYNC B1 ;  /* 0x0000000000017941 */ /* 0x000fea0003800000 */
.L_x_37:
[----:B-----5:R-:W-:Y:S01]  /*5b90*/  LOP3.LUT R35, R35, 0xff, RZ, 0xc0, !PT ;  /* 0x000000ff23237812 */ /* 0x020fe200078ec0ff */
[----:B------:R-:W-:Y:S01]  /*5ba0*/  BSSY B1, `(.L_x_39) ;  /* 0x000000b000017945 */ /* 0x000fe20003800000 */
[----:B------:R-:W-:Y:S02]  /*5bb0*/  ISETP.LT.OR P3, PT, R34, 0x2, !P0 ;  /* 0x000000022200780c */ /* 0x000fe40004761670 */
[----:B------:R-:W-:-:S05]  /*5bc0*/  F2FP.F16.E5M2.UNPACK_B R35, R35 ;  /* 0x00000023ff23723e */ /* 0x000fca00020004ff */
[----:B------:R-:W-:-:S05]  /*5bd0*/  HADD2.F32 R35, -RZ, R35.H0_H0 ;  /* 0x20000023ff237230 */ /* 0x000fca0000004100 */
[----:B------:R-:W-:-:S04]  /*5be0*/  FMUL R35, R35, UR31 ;  /* 0x0000001f23237c20 */ /* 0x000fc80008400000 */
[----:B------:R-:W-:-:S05]  /*5bf0*/  FFMA R35, R228, UR32, R35 ;  /* 0x00000020e4237c23 */ /* 0x000fca0008000023 */
[----:B------:R-:W-:Y:S02]  /*5c00*/  F2FP.SATFINITE.E5M2.F32.PACK_AB_MERGE_C R37, RZ, R35, RZ ;  /* 0x00000023ff25723e */ /* 0x000fe400048060ff */
[----:B------:R-:W-:-:S03]  /*5c10*/  PRMT R35, RZ, 0x7610, R35 ;  /* 0x00007610ff237816 */ /* 0x000fc60000000023 */
[----:B------:R2:W-:Y:S01]  /*5c20*/  @!P4 STG.E.U8 desc[UR20][R24.64], R37 ;  /* 0x000000251800c986 */ /* 0x0005e2000c101114 */
[----:B------:R-:W-:Y:S05]  /*5c30*/  @P3 BRA `(.L_x_40) ;  /* 0x0000000000043947 */ /* 0x000fea0003800000 */
[----:B------:R3:W5:Y:S02]  /*5c40*/  LDG.E.U8 R35, desc[UR20][R28.64+0x1] ;  /* 0x000001141c237981 */ /* 0x000764000c1e1100 */
.L_x_40:
[----:B------:R-:W-:Y:S05]  /*5c50*/  BSYNC B1 ;  /* 0x0000000000017941 */ /* 0x000fea0003800000 */
.L_x_39:
[----:B-----5:R-:W-:Y:S01]  /*5c60*/  LOP3.LUT R35, R35, 0xff, RZ, 0xc0, !PT ;  /* 0x000000ff23237812 */ /* 0x020fe200078ec0ff */
[----:B------:R-:W-:Y:S01]  /*5c70*/  BSSY B1, `(.L_x_41) ;  /* 0x0000013000017945 */ /* 0x000fe20003800000 */
[----:B--2---:R-:W-:Y:S02]  /*5c80*/  IADD3 R37, P1, R30, 0x8, RZ ;  /* 0x000000081e257810 */ /* 0x004fe40007f3e0ff */
[----:B------:R-:W-:-:S03]  /*5c90*/  F2FP.F16.E5M2.UNPACK_B R35, R35 ;  /* 0x00000023ff23723e */ /* 0x000fc600020004ff */
[----:B------:R-:W-:Y:S01]  /*5ca0*/  IMAD.X R31, RZ, RZ, R31, P1 ;  /* 0x000000ffff1f7224 */ /* 0x000fe200008e061f */
[----:B------:R-:W-:Y:S01]  /*5cb0*/  ISETP.GE.AND P1, PT, R39, 0x9, PT ;  /* 0x000000092700780c */ /* 0x000fe20003f26270 */
[----:B------:R-:W-:Y:S02]  /*5cc0*/  HADD2.F32 R35, -RZ, R35.H0_H0 ;  /* 0x20000023ff237230 */ /* 0x000fe40000004100 */
[----:B------:R-:W-:Y:S01]  /*5cd0*/  IMAD R36, R31, UR6, RZ ;  /* 0x000000061f247c24 */ /* 0x000fe2000f8e02ff */
[----:B------:R-:W-:Y:S01]  /*5ce0*/  ISETP.LT.OR P5, PT, R34, 0x1, !P1 ;  /* 0x000000012200780c */ /* 0x000fe20004fa1670 */
[----:B------:R-:W-:-:S04]  /*5cf0*/  IMAD.WIDE.U32 R32, R37, UR6, R32 ;  /* 0x0000000625207c25 */ /* 0x000fc8000f8e0020 */
[----:B------:R-:W-:Y:S01]  /*5d00*/  FMUL R30, R35, UR31 ;  /* 0x0000001f231e7c20 */ /* 0x000fe20008400000 */
[----:B------:R-:W-:-:S03]  /*5d10*/  IMAD R37, R37, UR7, R36 ;  /* 0x0000000725257c24 */ /* 0x000fc6000f8e0224 */
[----:B------:R-:W-:Y:S01]  /*5d20*/  FFMA R227, R227, UR32, R30 ;  /* 0x00000020e3e37c23 */ /* 0x000fe2000800001e */
[----:B------:R-:W-:Y:S02]  /*5d30*/  IADD3 R30, P4, R32, UR8, RZ ;  /* 0x00000008201e7c10 */ /* 0x000fe4000ff9e0ff */
[----:B------:R-:W-:Y:S02]  /*5d40*/  PRMT R32, RZ, 0x7610, R32 ;  /* 0x00007610ff207816 */ /* 0x000fe40000000020 */
[----:B------:R-:W-:Y:S02]  /*5d50*/  F2FP.SATFINITE.E5M2.F32.PACK_AB_MERGE_C R227, RZ, R227, RZ ;  /* 0x000000e3ffe3723e */ /* 0x000fe400048060ff */
[----:B------:R-:W-:-:S03]  /*5d60*/  IADD3.X R31, R33, UR9, R37, P4, !PT ;  /* 0x00000009211f7c10 */ /* 0x000fc6000a7fe425 */
[----:B------:R2:W-:Y:S01]  /*5d70*/  @!P3 STG.E.U8 desc[UR20][R24.64+0x1], R227 ;  /* 0x000001e31800b986 */ /* 0x0005e2000c101114 */
[----:B------:R-:W-:Y:S05]  /*5d80*/  @P5 BRA `(.L_x_42) ;  /* 0x0000000000045947 */ /* 0x000fea0003800000 */
[----:B------:R4:W5:Y:S02]  /*5d90*/  LDG.E.U8 R32, desc[UR20][R30.64] ;  /* 0x000000141e207981 */ /* 0x000964000c1e1100 */
.L_x_42:
[----:B------:R-:W-:Y:S05]  /*5da0*/  BSYNC B1 ;  /* 0x0000000000017941 */ /* 0x000fea0003800000 */
.L_x_41:
[----:B-----5:R-:W-:Y:S01]  /*5db0*/  LOP3.LUT R32, R32, 0xff, RZ, 0xc0, !PT ;  /* 0x000000ff20207812 */ /* 0x020fe200078ec0ff */
[----:B------:R-:W-:Y:S01]  /*5dc0*/  BSSY B1, `(.L_x_43) ;  /* 0x000000b000017945 */ /* 0x000fe20003800000 */
[----:B------:R-:W-:Y:S02]  /*5dd0*/  ISETP.LT.OR P3, PT, R34, 0x2, !P1 ;  /* 0x000000022200780c */ /* 0x000fe40004f61670 */
[----:B------:R-:W-:-:S05]  /*5de0*/  F2FP.F16.E5M2.UNPACK_B R32, R32 ;  /* 0x00000020ff20723e */ /* 0x000fca00020004ff */
[----:B------:R-:W-:-:S05]  /*5df0*/  HADD2.F32 R32, -RZ, R32.H0_H0 ;  /* 0x20000020ff207230 */ /* 0x000fca0000004100 */
[----:B------:R-:W-:Y:S01]  /*5e00*/  FMUL R33, R32, UR31 ;  /* 0x0000001f20217c20 */ /* 0x000fe20008400000 */
[----:B------:R-:W-:-:S03]  /*5e10*/  PRMT R32, RZ, 0x7610, R32 ;  /* 0x00007610ff207816 */ /* 0x000fc60000000020 */
[----:B------:R-:W-:-:S05]  /*5e20*/  FFMA R33, R226, UR32, R33 ;  /* 0x00000020e2217c23 */ /* 0x000fca0008000021 */
[----:B------:R-:W-:-:S05]  /*5e30*/  F2FP.SATFINITE.E5M2.F32.PACK_AB_MERGE_C R33, RZ, R33, RZ ;  /* 0x00000021ff21723e */ /* 0x000fca00048060ff */
[----:B------:R0:W-:Y:S01]  /*5e40*/  @!P5 STG.E.U8 desc[UR20][R26.64], R33 ;  /* 0x000000211a00d986 */ /* 0x0001e2000c101114 */
[----:B------:R-:W-:Y:S05]  /*5e50*/  @P3 BRA `(.L_x_44) ;  /* 0x0000000000043947 */ /* 0x000fea0003800000 */
[----:B------:R0:W5:Y:S02]  /*5e60*/  LDG.E.U8 R32, desc[UR20][R30.64+0x1] ;  /* 0x000001141e207981 */ /* 0x000164000c1e1100 */
.L_x_44:
[----:B------:R-:W-:Y:S05]  /*5e70*/  BSYNC B1 ;  /* 0x0000000000017941 */ /* 0x000fea0003800000 */
.L_x_43:
[----:B-----5:R-:W-:Y:S01]  /*5e80*/  LOP3.LUT R32, R32, 0xff, RZ, 0xc0, !PT ;  /* 0x000000ff20207812 */ /* 0x020fe200078ec0ff */
[----:B------:R-:W-:Y:S01]  /*5e90*/  BSSY B1, `(.L_x_45) ;  /* 0x000000b000017945 */ /* 0x000fe20003800000 */
[----:B------:R-:W-:Y:S02]  /*5ea0*/  ISETP.LT.OR P4, PT, R34, 0x9, !P0 ;  /* 0x000000092200780c */ /* 0x000fe40004781670 */
[----:B------:R-:W-:-:S05]  /*5eb0*/  F2FP.F16.E5M2.UNPACK_B R32, R32 ;  /* 0x00000020ff20723e */ /* 0x000fca00020004ff */
[----:B------:R-:W-:-:S05]  /*5ec0*/  HADD2.F32 R32, -RZ, R32.H0_H0 ;  /* 0x20000020ff207230 */ /* 0x000fca0000004100 */
[----:B------:R-:W-:-:S04]  /*5ed0*/  FMUL R32, R32, UR31 ;  /* 0x0000001f20207c20 */ /* 0x000fc80008400000 */
[----:B------:R-:W-:-:S05]  /*5ee0*/  FFMA R32, R225, UR32, R32 ;  /* 0x00000020e1207c23 */ /* 0x000fca0008000020 */
[----:B0-----:R-:W-:Y:S02]  /*5ef0*/  F2FP.SATFINITE.E5M2.F32.PACK_AB_MERGE_C R33, RZ, R32, RZ ;  /* 0x00000020ff21723e */ /* 0x001fe400048060ff */
[----:B------:R-:W-:-:S03]  /*5f00*/  PRMT R32, RZ, 0x7610, R32 ;  /* 0x00007610ff207816 */ /* 0x000fc60000000020 */
[----:B------:R0:W-:Y:S01]  /*5f10*/  @!P3 STG.E.U8 desc[UR20][R26.64+0x1], R33 ;  /* 0x000001211a00b986 */ /* 0x0001e2000c101114 */
[----:B------:R-:W-:Y:S05]  /*5f20*/  @P4 BRA `(.L_x_46) ;  /* 0x0000000000044947 */ /* 0x000fea0003800000 */
[----:B------:R0:W5:Y:S02]  /*5f30*/  LDG.E.U8 R32, desc[UR20][R28.64+0x8] ;  /* 0x000008141c207981 */ /* 0x000164000c1e1100 */
.L_x_46:
[----:B------:R-:W-:Y:S05]  /*5f40*/  BSYNC B1 ;  /* 0x0000000000017941 */ /* 0x000fea0003800000 */
.L_x_45:
[----:B-----5:R-:W-:Y:S01]  /*5f50*/  LOP3.LUT R32, R32, 0xff, RZ, 0xc0, !PT ;  /* 0x000000ff20207812 */ /* 0x020fe200078ec0ff */
[----:B------:R-:W-:Y:S01]  /*5f60*/  BSSY B1, `(.L_x_47) ;  /* 0x000000b000017945 */ /* 0x000fe20003800000 */
[----:B------:R-:W-:Y:S02]  /*5f70*/  ISETP.LT.OR P3, PT, R34, 0xa, !P0 ;  /* 0x0000000a2200780c */ /* 0x000fe40004761670 */
[----:B------:R-:W-:-:S05]  /*5f80*/  F2FP.F16.E5M2.UNPACK_B R32, R32 ;  /* 0x00000020ff20723e */ /* 0x000fca00020004ff */
[----:B------:R-:W-:-:S05]  /*5f90*/  HADD2.F32 R32, -RZ, R32.H0_H0 ;  /* 0x20000020ff207230 */ /* 0x000fca0000004100 */
[----:B0-----:R-:W-:Y:S01]  /*5fa0*/  FMUL R33, R32, UR31 ;  /* 0x0000001f20217c20 */ /* 0x001fe20008400000 */
[----:B------:R-:W-:-:S03]  /*5fb0*/  PRMT R32, RZ, 0x7610, R32 ;  /* 0x00007610ff207816 */ /* 0x000fc60000000020 */
[----:B------:R-:W-:-:S05]  /*5fc0*/  FFMA R33, R224, UR32, R33 ;  /* 0x00000020e0217c23 */ /* 0x000fca0008000021 */
[----:B------:R-:W-:-:S05]  /*5fd0*/  F2FP.SATFINITE.E5M2.F32.PACK_AB_MERGE_C R33, RZ, R33, RZ ;  /* 0x00000021ff21723e */ /* 0x000fca00048060ff */
[----:B------:R0:W-:Y:S01]  /*5fe0*/  @!P4 STG.E.U8 desc[UR20][R24.64+0x8], R33 ;  /* 0x000008211800c986 */ /* 0x0001e2000c101114 */
[----:B------:R-:W-:Y:S05]  /*5ff0*/  @P3 BRA `(.L_x_48) ;  /* 0x0000000000043947 */ /* 0x000fea0003800000 */
[----:B------:R0:W5:Y:S02]  /*6000*/  LDG.E.U8 R32, desc[UR20][R28.64+0x9] ;  /* 0x000009141c207981 */ /* 0x000164000c1e1100 */
.L_x_48:
[----:B------:R-:W-:Y:S05]  /*6010*/  BSYNC B1 ;  /* 0x0000000000017941 */ /* 0x000fea0003800000 */
.L_x_47:
        /* <DEDUP_REMOVED lines=12> */
.L_x_50:
[----:B------:R-:W-:Y:S05]  /*60e0*/  BSYNC B1 ;  /* 0x0000000000017941 */ /* 0x000fea0003800000 */
.L_x_49:
        /* <DEDUP_REMOVED lines=12> */
.L_x_52:
[----:B------:R-:W-:Y:S05]  /*61b0*/  BSYNC B1 ;  /* 0x0000000000017941 */ /* 0x000fea0003800000 */
.L_x_51:
        /* <DEDUP_REMOVED lines=12> */
.L_x_54:
[----:B------:R-:W-:Y:S05]  /*6280*/  BSYNC B1 ;  /* 0x0000000000017941 */ /* 0x000fea0003800000 */
.L_x_53:
        /* <DEDUP_REMOVED lines=12> */
.L_x_56:
[----:B------:R-:W-:Y:S05]  /*6350*/  BSYNC B1 ;  /* 0x0000000000017941 */ /* 0x000fea0003800000 */
.L_x_55:
        /* <DEDUP_REMOVED lines=12> */
.L_x_58:
[----:B------:R-:W-:Y:S05]  /*6420*/  BSYNC B1 ;  /* 0x0000000000017941 */ /* 0x000fea0003800000 */
.L_x_57:
        /* <DEDUP_REMOVED lines=12> */
.L_x_60:
[----:B------:R-:W-:Y:S05]  /*64f0*/  BSYNC B1 ;  /* 0x0000000000017941 */ /* 0x000fea0003800000 */
.L_x_59:
        /* <DEDUP_REMOVED lines=12> */
.L_x_62:
[----:B------:R-:W-:Y:S05]  /*65c0*/  BSYNC B1 ;  /* 0x0000000000017941 */ /* 0x000fea0003800000 */
.L_x_61:
        /* <DEDUP_REMOVED lines=12> */
.L_x_64:
[----:B------:R-:W-:Y:S05]  /*6690*/  BSYNC B1 ;  /* 0x0000000000017941 */ /* 0x000fea0003800000 */
.L_x_63:
        /* <DEDUP_REMOVED lines=12> */
.L_x_66:
[----:B------:R-:W-:Y:S05]  /*6760*/  BSYNC B1 ;  /* 0x0000000000017941 */ /* 0x000fea0003800000 */
.L_x_65:
        /* <DEDUP_REMOVED lines=12> */
.L_x_68:
[----:B------:R-:W-:Y:S05]  /*6830*/  BSYNC B1 ;  /* 0x0000000000017941 */ /* 0x000fea0003800000 */
.L_x_67:
        /* <DEDUP_REMOVED lines=12> */
.L_x_70:
[----:B------:R-:W-:Y:S05]  /*6900*/  BSYNC B1 ;  /* 0x0000000000017941 */ /* 0x000fea0003800000 */
.L_x_69:
        /* <DEDUP_REMOVED lines=12> */
.L_x_72:
[----:B------:R-:W-:Y:S05]  /*69d0*/  BSYNC B1 ;  /* 0x0000000000017941 */ /* 0x000fea0003800000 */
.L_x_71:
        /* <DEDUP_REMOVED lines=12> */
.L_x_74:
[----:B------:R-:W-:Y:S05]  /*6aa0*/  BSYNC B1 ;  /* 0x0000000000017941 */ /* 0x000fea0003800000 */
.L_x_73:
        /* <DEDUP_REMOVED lines=12> */
.L_x_76:
[----:B------:R-:W-:Y:S05]  /*6b70*/  BSYNC B1 ;  /* 0x0000000000017941 */ /* 0x000fea0003800000 */
.L_x_75:
        /* <DEDUP_REMOVED lines=12> */
.L_x_78:
[----:B------:R-:W-:Y:S05]  /*6c40*/  BSYNC B1 ;  /* 0x0000000000017941 */ /* 0x000fea0003800000 */
.L_x_77:
        /* <DEDUP_REMOVED lines=12> */
.L_x_80:
[----:B------:R-:W-:Y:S05]  /*6d10*/  BSYNC B1 ;  /* 0x0000000000017941 */ /* 0x000fea0003800000 */
.L_x_79:
        /* <DEDUP_REMOVED lines=12> */
.L_x_82:
[----:B------:R-:W-:Y:S05]  /*6de0*/  BSYNC B1 ;  /* 0x0000000000017941 */ /* 0x000fea0003800000 */
.L_x_81:
        /* <DEDUP_REMOVED lines=12> */
.L_x_84:
[----:B------:R-:W-:Y:S05]  /*6eb0*/  BSYNC B1 ;  /* 0x0000000000017941 */ /* 0x000fea0003800000 */
.L_x_83:
        /* <DEDUP_REMOVED lines=12> */
.L_x_86:
[----:B------:R-:W-:Y:S05]  /*6f80*/  BSYNC B1 ;  /* 0x0000000000017941 */ /* 0x000fea0003800000 */
.L_x_85:
        /* <DEDUP_REMOVED lines=12> */
.L_x_88:
[----:B------:R-:W-:Y:S05]  /*7050*/  BSYNC B1 ;  /* 0x0000000000017941 */ /* 0x000fea0003800000 */
.L_x_87:
        /* <DEDUP_REMOVED lines=12> */
.L_x_90:
[----:B------:R-:W-:Y:S05]  /*7120*/  BSYNC B1 ;  /* 0x0000000000017941 */ /* 0x000fea0003800000 */
.L_x_89:
        /* <DEDUP_REMOVED lines=12> */
.L_x_92:
[----:B------:R-:W-:Y:S05]  /*71f0*/  BSYNC B1 ;  /* 0x0000000000017941 */ /* 0x000fea0003800000 */
.L_x_91:
        /* <DEDUP_REMOVED lines=12> */
.L_x_94:
[----:B------:R-:W-:Y:S05]  /*72c0*/  BSYNC B1 ;  /* 0x0000000000017941 */ /* 0x000fea0003800000 */
.L_x_93:
        /* <DEDUP_REMOVED lines=12> */
.L_x_96:
[----:B------:R-:W-:Y:S05]  /*7390*/  BSYNC B1 ;  /* 0x0000000000017941 */ /* 0x000fea0003800000 */
.L_x_95:
        /* <DEDUP_REMOVED lines=12> */
.L_x_98:
[----:B------:R-:W-:Y:S05]  /*7460*/  BSYNC B1 ;  /* 0x0000000000017941 */ /* 0x000fea0003800000 */
.L_x_97:
        /* <DEDUP_REMOVED lines=12> */
.L_x_100:
[----:B------:R-:W-:Y:S05]  /*7530*/  BSYNC B1 ;  /* 0x0000000000017941 */ /* 0x000fea0003800000 */
.L_x_99:
        /* <DEDUP_REMOVED lines=12> */
.L_x_102:
[----:B------:R-:W-:Y:S05]  /*7600*/  BSYNC B1 ;  /* 0x0000000000017941 */ /* 0x000fea0003800000 */
.L_x_101:
        /* <DEDUP_REMOVED lines=12> */
.L_x_104:
[----:B------:R-:W-:Y:S05]  /*76d0*/  BSYNC B1 ;  /* 0x0000000000017941 */ /* 0x000fea0003800000 */
.L_x_103:
        /* <DEDUP_REMOVED lines=12> */
.L_x_106:
[----:B------:R-:W-:Y:S05]  /*77a0*/  BSYNC B1 ;  /* 0x0000000000017941 */ /* 0x000fea0003800000 */
.L_x_105:
        /* <DEDUP_REMOVED lines=12> */
.L_x_108:
[----:B------:R-:W-:Y:S05]  /*7870*/  BSYNC B1 ;  /* 0x0000000000017941 */ /* 0x000fea0003800000 */
.L_x_107:
        /* <DEDUP_REMOVED lines=12> */
.L_x_110:
[----:B------:R-:W-:Y:S05]  /*7940*/  BSYNC B1 ;  /* 0x0000000000017941 */ /* 0x000fea0003800000 */
.L_x_109:
        /* <DEDUP_REMOVED lines=12> */
.L_x_112:
[----:B------:R-:W-:Y:S05]  /*7a10*/  BSYNC B1 ;  /* 0x0000000000017941 */ /* 0x000fea0003800000 */
.L_x_111:
        /* <DEDUP_REMOVED lines=12> */
.L_x_114:
[----:B------:R-:W-:Y:S05]  /*7ae0*/  BSYNC B1 ;  /* 0x0000000000017941 */ /* 0x000fea0003800000 */
.L_x_113:
        /* <DEDUP_REMOVED lines=12> */
.L_x_116:
[----:B------:R-:W-:Y:S05]  /*7bb0*/  BSYNC B1 ;  /* 0x0000000000017941 */ /* 0x000fea0003800000 */
.L_x_115:
        /* <DEDUP_REMOVED lines=12> */
.L_x_118:
[----:B------:R-:W-:Y:S05]  /*7c80*/  BSYNC B1 ;  /* 0x0000000000017941 */ /* 0x000fea0003800000 */
.L_x_117:
        /* <DEDUP_REMOVED lines=12> */
.L_x_120:
[----:B------:R-:W-:Y:S05]  /*7d50*/  BSYNC B1 ;  /* 0x0000000000017941 */ /* 0x000fea0003800000 */
.L_x_119:
        /* <DEDUP_REMOVED lines=12> */
.L_x_122:
[----:B------:R-:W-:Y:S05]  /*7e20*/  BSYNC B1 ;  /* 0x0000000000017941 */ /* 0x000fea0003800000 */
.L_x_121:
        /* <DEDUP_REMOVED lines=12> */
.L_x_124:
[----:B------:R-:W-:Y:S05]  /*7ef0*/  BSYNC B1 ;  /* 0x0000000000017941 */ /* 0x000fea0003800000 */
.L_x_123:
        /* <DEDUP_REMOVED lines=12> */
.L_x_126:
[----:B------:R-:W-:Y:S05]  /*7fc0*/  BSYNC B1 ;  /* 0x0000000000017941 */ /* 0x000fea0003800000 */
.L_x_125:
        /* <DEDUP_REMOVED lines=12> */
.L_x_128:
[----:B------:R-:W-:Y:S05]  /*8090*/  BSYNC B1 ;  /* 0x0000000000017941 */ /* 0x000fea0003800000 */
.L_x_127:
        /* <DEDUP_REMOVED lines=12> */
.L_x_130:
[----:B------:R-:W-:Y:S05]  /*8160*/  BSYNC B1 ;  /* 0x0000000000017941 */ /* 0x000fea0003800000 */
.L_x_129:
        /* <DEDUP_REMOVED lines=12> */
.L_x_132:
[----:B------:R-:W-:Y:S05]  /*8230*/  BSYNC B1 ;  /* 0x0000000000017941 */ /* 0x000fea0003800000 */
.L_x_131:
        /* <DEDUP_REMOVED lines=12> */
.L_x_134:
[----:B------:R-:W-:Y:S05]  /*8300*/  BSYNC B1 ;  /* 0x0000000000017941 */ /* 0x000fea0003800000 */
.L_x_133:
        /* <DEDUP_REMOVED lines=12> */
.L_x_136:
[----:B------:R-:W-:Y:S05]  /*83d0*/  BSYNC B1 ;  /* 0x0000000000017941 */ /* 0x000fea0003800000 */
.L_x_135:
        /* <DEDUP_REMOVED lines=12> */
.L_x_138:
[----:B------:R-:W-:Y:S05]  /*84a0*/  BSYNC B1 ;  /* 0x0000000000017941 */ /* 0x000fea0003800000 */
.L_x_137:
        /* <DEDUP_REMOVED lines=12> */
.L_x_140:
[----:B------:R-:W-:Y:S05]  /*8570*/  BSYNC B1 ;  /* 0x0000000000017941 */ /* 0x000fea0003800000 */
.L_x_139:
        /* <DEDUP_REMOVED lines=12> */
.L_x_142:
[----:B------:R-:W-:Y:S05]  /*8640*/  BSYNC B1 ;  /* 0x0000000000017941 */ /* 0x000fea0003800000 */
.L_x_141:
        /* <DEDUP_REMOVED lines=12> */
.L_x_144:
[----:B------:R-:W-:Y:S05]  /*8710*/  BSYNC B1 ;  /* 0x0000000000017941 */ /* 0x000fea0003800000 */
.L_x_143:
        /* <DEDUP_REMOVED lines=12> */
.L_x_146:
[----:B------:R-:W-:Y:S05]  /*87e0*/  BSYNC B1 ;  /* 0x0000000000017941 */ /* 0x000fea0003800000 */
.L_x_145:
        /* <DEDUP_REMOVED lines=12> */
.L_x_148:
[----:B------:R-:W-:Y:S05]  /*88b0*/  BSYNC B1 ;  /* 0x0000000000017941 */ /* 0x000fea0003800000 */
.L_x_147:
        /* <DEDUP_REMOVED lines=12> */
.L_x_150:
[----:B------:R-:W-:Y:S05]  /*8980*/  BSYNC B1 ;  /* 0x0000000000017941 */ /* 0x000fea0003800000 */
.L_x_149:
        /* <DEDUP_REMOVED lines=12> */
.L_x_152:
[----:B------:R-:W-:Y:S05]  /*8a50*/  BSYNC B1 ;  /* 0x0000000000017941 */ /* 0x000fea0003800000 */
.L_x_151:
        /* <DEDUP_REMOVED lines=12> */
.L_x_154:
[----:B------:R-:W-:Y:S05]  /*8b20*/  BSYNC B1 ;  /* 0x0000000000017941 */ /* 0x000fea0003800000 */
.L_x_153:
        /* <DEDUP_REMOVED lines=12> */
.L_x_156:
[----:B------:R-:W-:Y:S05]  /*8bf0*/  BSYNC B1 ;  /* 0x0000000000017941 */ /* 0x000fea0003800000 */
.L_x_155:
        /* <DEDUP_REMOVED lines=12> */
.L_x_158:
[----:B------:R-:W-:Y:S05]  /*8cc0*/  BSYNC B1 ;  /* 0x0000000000017941 */ /* 0x000fea0003800000 */
.L_x_157:
        /* <DEDUP_REMOVED lines=12> */
.L_x_160:
[----:B------:R-:W-:Y:S05]  /*8d90*/  BSYNC B1 ;  /* 0x0000000000017941 */ /* 0x000fea0003800000 */
.L_x_159:
        /* <DEDUP_REMOVED lines=12> */
.L_x_162:
[----:B------:R-:W-:Y:S05]  /*8e60*/  BSYNC B1 ;  /* 0x0000000000017941 */ /* 0x000fea0003800000 */
.L_x_161:
        /* <DEDUP_REMOVED lines=12> */
.L_x_164:
[----:B------:R-:W-:Y:S05]  /*8f30*/  BSYNC B1 ;  /* 0x0000000000017941 */ /* 0x000fea0003800000 */
.L_x_163:
        /* <DEDUP_REMOVED lines=12> */
.L_x_166:
[----:B------:R-:W-:Y:S05]  /*9000*/  BSYNC B1 ;  /* 0x0000000000017941 */ /* 0x000fea0003800000 */
.L_x_165:
        /* <DEDUP_REMOVED lines=12> */
.L_x_168:
[----:B------:R-:W-:Y:S05]  /*90d0*/  BSYNC B1 ;  /* 0x0000000000017941 */ /* 0x000fea0003800000 */
.L_x_167:
        /* <DEDUP_REMOVED lines=12> */
.L_x_170:
[----:B------:R-:W-:Y:S05]  /*91a0*/  BSYNC B1 ;  /* 0x0000000000017941 */ /* 0x000fea0003800000 */
.L_x_169:
        /* <DEDUP_REMOVED lines=12> */
.L_x_172:
[----:B------:R-:W-:Y:S05]  /*9270*/  BSYNC B1 ;  /* 0x0000000000017941 */ /* 0x000fea0003800000 */
.L_x_171:
        /* <DEDUP_REMOVED lines=12> */
.L_x_174:
[----:B------:R-:W-:Y:S05]  /*9340*/  BSYNC B1 ;  /* 0x0000000000017941 */ /* 0x000fea0003800000 */
.L_x_173:
        /* <DEDUP_REMOVED lines=12> */
.L_x_176:
[----:B------:R-:W-:Y:S05]  /*9410*/  BSYNC B1 ;  /* 0x0000000000017941 */ /* 0x000fea0003800000 */
.L_x_175:
        /* <DEDUP_REMOVED lines=12> */
.L_x_178:
[----:B------:R-:W-:Y:S05]  /*94e0*/  BSYNC B1 ;  /* 0x0000000000017941 */ /* 0x000fea0003800000 */
.L_x_177:
        /* <DEDUP_REMOVED lines=12> */
.L_x_180:
[----:B------:R-:W-:Y:S05]  /*95b0*/  BSYNC B1 ;  /* 0x0000000000017941 */ /* 0x000fea0003800000 */
.L_x_179:
        /* <DEDUP_REMOVED lines=12> */
.L_x_182:
[----:B------:R-:W-:Y:S05]  /*9680*/  BSYNC B1 ;  /* 0x0000000000017941 */ /* 0x000fea0003800000 */
.L_x_181:
        /* <DEDUP_REMOVED lines=12> */
.L_x_184:
[----:B------:R-:W-:Y:S05]  /*9750*/  BSYNC B1 ;  /* 0x0000000000017941 */ /* 0x000fea0003800000 */
.L_x_183:
        /* <DEDUP_REMOVED lines=12> */
.L_x_186:
[----:B------:R-:W-:Y:S05]  /*9820*/  BSYNC B1 ;  /* 0x0000000000017941 */ /* 0x000fea0003800000 */
.L_x_185:
        /* <DEDUP_REMOVED lines=12> */
.L_x_188:
[----:B------:R-:W-:Y:S05]  /*98f0*/  BSYNC B1 ;  /* 0x0000000000017941 */ /* 0x000fea0003800000 */
.L_x_187:
        /* <DEDUP_REMOVED lines=12> */
.L_x_190:
[----:B------:R-:W-:Y:S05]  /*99c0*/  BSYNC B1 ;  /* 0x0000000000017941 */ /* 0x000fea0003800000 */
.L_x_189:
        /* <DEDUP_REMOVED lines=12> */
.L_x_192:
[----:B------:R-:W-:Y:S05]  /*9a90*/  BSYNC B1 ;  /* 0x0000000000017941 */ /* 0x000fea0003800000 */
.L_x_191:
[----:B-----5:R-:W-:Y:S01]  /*9aa0*/  LOP3.LUT R32, R32, 0xff, RZ, 0xc0, !PT ;  /* 0x000000ff20207812 */ /* 0x020fe200078ec0ff */
[----:B------:R-:W-:Y:S01]  /*9ab0*/  BSSY B1, `(.L_x_193) ;  /* 0x000000b000017945 */ /* 0x000fe20003800000 */
[----:B------:R-:W-:Y:S02]  /*9ac0*/  ISETP.LT.OR P4, PT, R34, 0x99, !P1 ;  /* 0x000000992200780c */ /* 0x000fe40004f81670 */
[----:B------:R-:W-:-:S05]  /*9ad0*/  F2FP.F16.E5M2.UNPACK_B R32, R32 ;  /* 0x00000020ff20723e */ /* 0x000fca00020004ff */
[----:B------:R-:W-:-:S05]  /*9ae0*/  HADD2.F32 R32, -RZ, R32.H0_H0 ;  /* 0x20000020ff207230 */ /* 0x000fca0000004100 */
[----:B------:R-:W-:-:S04]  /*9af0*/  FMUL R32, R32, UR31 ;  /* 0x0000001f20207c20 */ /* 0x000fc80008400000 */
[----:B------:R-:W-:Y:S01]  /*9b00*/  FFMA R32, R23, UR32, R32 ;  /* 0x0000002017207c23 */ /* 0x000fe20008000020 */
[----:B------:R-:W-:-:S04]  /*9b10*/  PRMT R23, RZ, 0x7610, R23 ;  /* 0x00007610ff177816 */ /* 0x000fc80000000017 */
[----:B0-----:R-:W-:-:S05]  /*9b20*/  F2FP.SATFINITE.E5M2.F32.PACK_AB_MERGE_C R33, RZ, R32, RZ ;  /* 0x00000020ff21723e */ /* 0x001fca00048060ff */
[----:B------:R0:W-:Y:S01]  /*9b30*/  @!P3 STG.E.U8 desc[UR20][R24.64+0x99], R33 ;  /* 0x000099211800b986 */ /* 0x0001e2000c101114 */
[----:B------:R-:W-:Y:S05]  /*9b40*/  @P4 BRA `(.L_x_194) ;  /* 0x0000000000044947 */ /* 0x000fea0003800000 */
[----:B------:R0:W5:Y:S02]  /*9b50*/  LDG.E.U8 R23, desc[UR20][R30.64+0x98] ;  /* 0x000098141e177981 */ /* 0x000164000c1e1100 */
.L_x_194:
[----:B------:R-:W-:Y:S05]  /*9b60*/  BSYNC B1 ;  /* 0x0000000000017941 */ /* 0x000fea0003800000 */
.L_x_193:
        /* <DEDUP_REMOVED lines=8> */
[----:B------:R-:W-:-:S05]  /*9bf0*/  F2FP.SATFINITE.E5M2.F32.PACK_AB_MERGE_C R23, RZ, R23, RZ ;  /* 0x00000017ff17723e */ /* 0x000fca00048060ff */
[----:B------:R0:W-:Y:S01]  /*9c00*/  @!P4 STG.E.U8 desc[UR20][R26.64+0x98], R23 ;  /* 0x000098171a00c986 */ /* 0x0001e2000c101114 */
[----:B------:R-:W-:Y:S05]  /*9c10*/  @P3 BRA `(.L_x_196) ;  /* 0x0000000000043947 */ /* 0x000fea0003800000 */
[----:B------:R0:W5:Y:S02]  /*9c20*/  LDG.E.U8 R22, desc[UR20][R30.64+0x99] ;  /* 0x000099141e167981 */ /* 0x000164000c1e1100 */
.L_x_196:
[----:B------:R-:W-:Y:S05]  /*9c30*/  BSYNC B1 ;  /* 0x0000000000017941 */ /* 0x000fea0003800000 */
.L_x_195:
        /* <DEDUP_REMOVED lines=12> */
.L_x_198:
[----:B------:R-:W-:Y:S05]  /*9d00*/  BSYNC B1 ;  /* 0x0000000000017941 */ /* 0x000fea0003800000 */
.L_x_197:
        /* <DEDUP_REMOVED lines=12> */
.L_x_200:
[----:B------:R-:W-:Y:S05]  /*9dd0*/  BSYNC B1 ;  /* 0x0000000000017941 */ /* 0x000fea0003800000 */
.L_x_199:
        /* <DEDUP_REMOVED lines=12> */
.L_x_202:
[----:B------:R-:W-:Y:S05]  /*9ea0*/  BSYNC B1 ;  /* 0x0000000000017941 */ /* 0x000fea0003800000 */
.L_x_201:
        /* <DEDUP_REMOVED lines=12> */
.L_x_204:
[----:B------:R-:W-:Y:S05]  /*9f70*/  BSYNC B1 ;  /* 0x0000000000017941 */ /* 0x000fea0003800000 */
.L_x_203:
        /* <DEDUP_REMOVED lines=12> */
.L_x_206:
[----:B------:R-:W-:Y:S05]  /*a040*/  BSYNC B1 ;  /* 0x0000000000017941 */ /* 0x000fea0003800000 */
.L_x_205:
        /* <DEDUP_REMOVED lines=12> */
.L_x_208:
[----:B------:R-:W-:Y:S05]  /*a110*/  BSYNC B1 ;  /* 0x0000000000017941 */ /* 0x000fea0003800000 */
.L_x_207:
        /* <DEDUP_REMOVED lines=12> */
.L_x_210:
[----:B------:R-:W-:Y:S05]  /*a1e0*/  BSYNC B1 ;  /* 0x0000000000017941 */ /* 0x000fea0003800000 */
.L_x_209:
        /* <DEDUP_REMOVED lines=12> */
.L_x_212:
[----:B------:R-:W-:Y:S05]  /*a2b0*/  BSYNC B1 ;  /* 0x0000000000017941 */ /* 0x000fea0003800000 */
.L_x_211:
        /* <DEDUP_REMOVED lines=12> */
.L_x_214:
[----:B------:R-:W-:Y:S05]  /*a380*/  BSYNC B1 ;  /* 0x0000000000017941 */ /* 0x000fea0003800000 */
.L_x_213:
        /* <DEDUP_REMOVED lines=12> */
.L_x_216:
[----:B------:R-:W-:Y:S05]  /*a450*/  BSYNC B1 ;  /* 0x0000000000017941 */ /* 0x000fea0003800000 */
.L_x_215:
        /* <DEDUP_REMOVED lines=12> */
.L_x_218:
[----:B------:R-:W-:Y:S05]  /*a520*/  BSYNC B1 ;  /* 0x0000000000017941 */ /* 0x000fea0003800000 */
.L_x_217:
        /* <DEDUP_REMOVED lines=12> */
.L_x_220:
[----:B------:R-:W-:Y:S05]  /*a5f0*/  BSYNC B1 ;  /* 0x0000000000017941 */ /* 0x000fea0003800000 */
.L_x_219:
        /* <DEDUP_REMOVED lines=12> */
.L_x_222:
[----:B------:R-:W-:Y:S05]  /*a6c0*/  BSYNC B1 ;  /* 0x0000000000017941 */ /* 0x000fea0003800000 */
.L_x_221:
        /* <DEDUP_REMOVED lines=12> */
.L_x_224:
[----:B------:R-:W-:Y:S05]  /*a790*/  BSYNC B1 ;  /* 0x0000000000017941 */ /* 0x000fea0003800000 */
.L_x_223:
        /* <DEDUP_REMOVED lines=12> */
.L_x_226:
[----:B------:R-:W-:Y:S05]  /*a860*/  BSYNC B1 ;  /* 0x0000000000017941 */ /* 0x000fea0003800000 */
.L_x_225:
        /* <DEDUP_REMOVED lines=12> */
.L_x_228:
[----:B------:R-:W-:Y:S05]  /*a930*/  BSYNC B1 ;  /* 0x0000000000017941 */ /* 0x000fea0003800000 */
.L_x_227:
        /* <DEDUP_REMOVED lines=12> */
.L_x_230:
[----:B------:R-:W-:Y:S05]  /*aa00*/  BSYNC B1 ;  /* 0x0000000000017941 */ /* 0x000fea0003800000 */
.L_x_229:
        /* <DEDUP_REMOVED lines=12> */
.L_x_232:
[----:B------:R-:W-:Y:S05]  /*aad0*/  BSYNC B1 ;  /* 0x0000000000017941 */ /* 0x000fea0003800000 */
.L_x_231:
        /* <DEDUP_REMOVED lines=12> */
.L_x_234:
[----:B------:R-:W-:Y:S05]  /*aba0*/  BSYNC B1 ;  /* 0x0000000000017941 */ /* 0x000fea0003800000 */
.L_x_233:
        /* <DEDUP_REMOVED lines=12> */
.L_x_236:
[----:B------:R-:W-:Y:S05]  /*ac70*/  BSYNC B1 ;  /* 0x0000000000017941 */ /* 0x000fea0003800000 */
.L_x_235:
[----:B-----5:R-:W-:Y:S01]  /*ac80*/  LOP3.LUT R2, R2, 0xff, RZ, 0xc0, !PT ;  /* 0x000000ff02027812 */ /* 0x020fe200078ec0ff */
[----:B------:R-:W-:Y:S01]  /*ac90*/  BSSY B1, `(.L_x_237) ;  /* 0x000000b000017945 */ /* 0x000fe20003800000 */
[----:B------:R-:W-:Y:S02]  /*aca0*/  ISETP.LT.OR P4, PT, R34, 0xc9, !P0 ;  /* 0x000000c92200780c */ /* 0x000fe40004781670 */
[----:B------:R-:W-:-:S05]  /*acb0*/  F2FP.F16.E5M2.UNPACK_B R2, R2 ;  /* 0x00000002ff02723e */ /* 0x000fca00020004ff */
[----:B------:R-:W-:-:S05]  /*acc0*/  HADD2.F32 R2, -RZ, R2.H0_H0 ;  /* 0x20000002ff027230 */ /* 0x000fca0000004100 */
[----:B0-----:R-:W-:-:S04]  /*acd0*/  FMUL R3, R2, UR31 ;  /* 0x0000001f02037c20 */ /* 0x001fc80008400000 */
[----:B------:R-:W-:Y:S01]  /*ace0*/  FFMA R3, R0, UR32, R3 ;  /* 0x0000002000037c23 */ /* 0x000fe20008000003 */
[----:B------:R-:W-:-:S04]  /*acf0*/  PRMT R0, RZ, 0x7610, R0 ;  /* 0x00007610ff007816 */ /* 0x000fc80000000000 */
[----:B------:R-:W-:-:S05]  /*ad00*/  F2FP.SATFINITE.E5M2.F32.PACK_AB_MERGE_C R3, RZ, R3, RZ ;  /* 0x00000003ff03723e */ /* 0x000fca00048060ff */
[----:B------:R0:W-:Y:S01]  /*ad10*/  @!P3 STG.E.U8 desc[UR20][R26.64+0xc1], R3 ;  /* 0x0000c1031a00b986 */ /* 0x0001e2000c101114 */
[----:B------:R-:W-:Y:S05]  /*ad20*/  @P4 BRA `(.L_x_238) ;  /* 0x0000000000044947 */ /* 0x000fea0003800000 */
[----:B------:R0:W5:Y:S02]  /*ad30*/  LDG.E.U8 R0, desc[UR20][R28.64+0xc8] ;  /* 0x0000c8141c007981 */ /* 0x000164000c1e1100 */
.L_x_238:
[----:B------:R-:W-:Y:S05]  /*ad40*/  BSYNC B1 ;  /* 0x0000000000017941 */ /* 0x000fea0003800000 */
.L_x_237:
[----:B------:R-:W2:Y:S01]  /*ad50*/  LDL.LU R2, [R1] ;  /* 0x0000000001027983 */ /* 0x000ea20000300800 */
[----:B-----5:R-:W-:Y:S01]  /*ad60*/  LOP3.LUT R0, R0, 0xff, RZ, 0xc0, !PT ;  /* 0x000000ff00007812 */ /* 0x020fe200078ec0ff */
[----:B------:R-:W-:Y:S01]  /*ad70*/  BSSY B1, `(.L_x_239) ;  /* 0x000000b000017945 */ /* 0x000fe20003800000 */
[----:B------:R-:W-:Y:S02]  /*ad80*/  ISETP.LT.OR P3, PT, R34, 0xca, !P0 ;  /* 0x000000ca2200780c */ /* 0x000fe40004761670 */
[----:B------:R-:W-:-:S05]  /*ad90*/  F2FP.F16.E5M2.UNPACK_B R0, R0 ;  /* 0x00000000ff00723e */ /* 0x000fca00020004ff */
[----:B------:R-:W-:-:S05]  /*ada0*/  HADD2.F32 R0, -RZ, R0.H0_H0 ;  /* 0x20000000ff007230 */ /* 0x000fca0000004100 */
[----:B------:R-:W-:-:S04]  /*adb0*/  FMUL R0, R0, UR31 ;  /* 0x0000001f00007c20 */ /* 0x000fc80008400000 */
[----:B--2---:R-:W-:-:S05]  /*adc0*/  FFMA R0, R2, UR32, R0 ;  /* 0x0000002002007c23 */ /* 0x004fca0008000000 */
[----:B0-----:R-:W-:Y:S02]  /*add0*/  F2FP.SATFINITE.E5M2.F32.PACK_AB_MERGE_C R3, RZ, R0, RZ ;  /* 0x00000000ff03723e */ /* 0x001fe400048060ff */
[----:B------:R-:W-:-:S03]  /*ade0*/  PRMT R0, RZ, 0x7610, R0 ;  /* 0x00007610ff007816 */ /* 0x000fc60000000000 */
[----:B------:R0:W-:Y:S01]  /*adf0*/  @!P4 STG.E.U8 desc[UR20][R24.64+0xc8], R3 ;  /* 0x0000c8031800c986 */ /* 0x0001e2000c101114 */
[----:B------:R-:W-:Y:S05]  /*ae00*/  @P3 BRA `(.L_x_240) ;  /* 0x0000000000043947 */ /* 0x000fea0003800000 */
[----:B------:R2:W5:Y:S02]  /*ae10*/  LDG.E.U8 R0, desc[UR20][R28.64+0xc9] ;  /* 0x0000c9141c007981 */ /* 0x000564000c1e1100 */
.L_x_240:
[----:B------:R-:W-:Y:S05]  /*ae20*/  BSYNC B1 ;  /* 0x0000000000017941 */ /* 0x000fea0003800000 */
.L_x_239:
[----:B------:R-:W3:Y:S01]  /*ae30*/  LDL.LU R2, [R1+0x4] ;  /* 0x0000040001027983 */ /* 0x000ee20000300800 */
[----:B-----5:R-:W-:Y:S01]  /*ae40*/  LOP3.LUT R0, R0, 0xff, RZ, 0xc0, !PT ;  /* 0x000000ff00007812 */ /* 0x020fe200078ec0ff */
[----:B------:R-:W-:Y:S01]  /*ae50*/  BSSY B1, `(.L_x_241) ;  /* 0x000000b000017945 */ /* 0x000fe20003800000 */
[----:B------:R-:W-:Y:S02]  /*ae60*/  ISETP.LT.OR P4, PT, R34, 0xc9, !P1 ;  /* 0x000000c92200780c */ /* 0x000fe40004f81670 */
[----:B------:R-:W-:-:S05]  /*ae70*/  F2FP.F16.E5M2.UNPACK_B R0, R0 ;  /* 0x00000000ff00723e */ /* 0x000fca00020004ff */
[----:B------:R-:W-:-:S05]  /*ae80*/  HADD2.F32 R0, -RZ, R0.H0_H0 ;  /* 0x20000000ff007230 */ /* 0x000fca0000004100 */
[----:B------:R-:W-:-:S04]  /*ae90*/  FMUL R0, R0, UR31 ;  /* 0x0000001f00007c20 */ /* 0x000fc80008400000 */
[----:B---3--:R-:W-:-:S05]  /*aea0*/  FFMA R0, R2, UR32, R0 ;  /* 0x0000002002007c23 */ /* 0x008fca0008000000 */
[----:B0-----:R-:W-:Y:S02]  /*aeb0*/  F2FP.SATFINITE.E5M2.F32.PACK_AB_MERGE_C R3, RZ, R0, RZ ;  /* 0x00000000ff03723e */ /* 0x001fe400048060ff */
[----:B------:R-:W-:-:S03]  /*aec0*/  PRMT R0, RZ, 0x7610, R0 ;  /* 0x00007610ff007816 */ /* 0x000fc60000000000 */
[----:B------:R0:W-:Y:S01]  /*aed0*/  @!P3 STG.E.U8 desc[UR20][R24.64+0xc9], R3 ;  /* 0x0000c9031800b986 */ /* 0x0001e2000c101114 */
[----:B------:R-:W-:Y:S05]  /*aee0*/  @P4 BRA `(.L_x_242) ;  /* 0x0000000000044947 */ /* 0x000fea0003800000 */
[----:B------:R3:W5:Y:S02]  /*aef0*/  LDG.E.U8 R0, desc[UR20][R30.64+0xc8] ;  /* 0x0000c8141e007981 */ /* 0x000764000c1e1100 */
.L_x_242:
[----:B------:R-:W-:Y:S05]  /*af00*/  BSYNC B1 ;  /* 0x0000000000017941 */ /* 0x000fea0003800000 */
.L_x_241:
[----:B------:R-:W2:Y:S01]  /*af10*/  LDL.LU R2, [R1+0x8] ;  /* 0x0000080001027983 */ /* 0x000ea20000300800 */
        /* <DEDUP_REMOVED lines=12> */
.L_x_244:
[----:B------:R-:W-:Y:S05]  /*afe0*/  BSYNC B1 ;  /* 0x0000000000017941 */ /* 0x000fea0003800000 */
.L_x_243:
        /* <DEDUP_REMOVED lines=13> */
.L_x_246:
[----:B------:R-:W-:Y:S05]  /*b0c0*/  BSYNC B1 ;  /* 0x0000000000017941 */ /* 0x000fea0003800000 */
.L_x_245:
        /* <DEDUP_REMOVED lines=13> */
.L_x_248:
[----:B------:R-:W-:Y:S05]  /*b1a0*/  BSYNC B1 ;  /* 0x0000000000017941 */ /* 0x000fea0003800000 */
.L_x_247:
        /* <DEDUP_REMOVED lines=13> */
.L_x_250:
[----:B------:R-:W-:Y:S05]  /*b280*/  BSYNC B1 ;  /* 0x0000000000017941 */ /* 0x000fea0003800000 */
.L_x_249:
        /* <DEDUP_REMOVED lines=13> */
.L_x_252:
[----:B------:R-:W-:Y:S05]  /*b360*/  BSYNC B1 ;  /* 0x0000000000017941 */ /* 0x000fea0003800000 */
.L_x_251:
        /* <DEDUP_REMOVED lines=13> */
.L_x_254:
[----:B------:R-:W-:Y:S05]  /*b440*/  BSYNC B1 ;  /* 0x0000000000017941 */ /* 0x000fea0003800000 */
.L_x_253:
        /* <DEDUP_REMOVED lines=13> */
.L_x_256:
[----:B------:R-:W-:Y:S05]  /*b520*/  BSYNC B1 ;  /* 0x0000000000017941 */ /* 0x000fea0003800000 */
.L_x_255:
        /* <DEDUP_REMOVED lines=13> */
.L_x_258:
[----:B------:R-:W-:Y:S05]  /*b600*/  BSYNC B1 ;  /* 0x0000000000017941 */ /* 0x000fea0003800000 */
.L_x_257:
        /* <DEDUP_REMOVED lines=13> */
.L_x_260:
[----:B------:R-:W-:Y:S05]  /*b6e0*/  BSYNC B1 ;  /* 0x0000000000017941 */ /* 0x000fea0003800000 */
.L_x_259:
        /* <DEDUP_REMOVED lines=13> */
.L_x_262:
[----:B------:R-:W-:Y:S05]  /*b7c0*/  BSYNC B1 ;  /* 0x0000000000017941 */ /* 0x000fea0003800000 */
.L_x_261:
        /* <DEDUP_REMOVED lines=13> */
.L_x_264:
[----:B------:R-:W-:Y:S05]  /*b8a0*/  BSYNC B1 ;  /* 0x0000000000017941 */ /* 0x000fea0003800000 */
.L_x_263:
        /* <DEDUP_REMOVED lines=13> */
.L_x_266:
[----:B------:R-:W-:Y:S05]  /*b980*/  BSYNC B1 ;  /* 0x0000000000017941 */ /* 0x000fea0003800000 */
.L_x_265:
        /* <DEDUP_REMOVED lines=13> */
.L_x_268:
[----:B------:R-:W-:Y:S05]  /*ba60*/  BSYNC B1 ;  /* 0x0000000000017941 */ /* 0x000fea0003800000 */
.L_x_267:
        /* <DEDUP_REMOVED lines=13> */
.L_x_270:
[----:B------:R-:W-:Y:S05]  /*bb40*/  BSYNC B1 ;  /* 0x0000000000017941 */ /* 0x000fea0003800000 */
.L_x_269:
        /* <DEDUP_REMOVED lines=13> */
.L_x_272:
[----:B------:R-:W-:Y:S05]  /*bc20*/  BSYNC B1 ;  /* 0x0000000000017941 */ /* 0x000fea0003800000 */
.L_x_271:
        /* <DEDUP_REMOVED lines=13> */
.L_x_274:
[----:B------:R-:W-:Y:S05]  /*bd00*/  BSYNC B1 ;  /* 0x0000000000017941 */ /* 0x000fea0003800000 */
.L_x_273:
        /* <DEDUP_REMOVED lines=13> */
.L_x_276:
[----:B------:R-:W-:Y:S05]  /*bde0*/  BSYNC B1 ;  /* 0x0000000000017941 */ /* 0x000fea0003800000 */
.L_x_275:
        /* <DEDUP_REMOVED lines=13> */
.L_x_278:
[----:B------:R-:W-:Y:S05]  /*bec0*/  BSYNC B1 ;  /* 0x0000000000017941 */ /* 0x000fea0003800000 */
.L_x_277:
        /* <DEDUP_REMOVED lines=13> */
.L_x_280:
[----:B------:R-:W-:Y:S05]  /*bfa0*/  BSYNC B1 ;  /* 0x0000000000017941 */ /* 0x000fea0003800000 */
.L_x_279:
        /* <DEDUP_REMOVED lines=13> */
.L_x_282:
[----:B------:R-:W-:Y:S05]  /*c080*/  BSYNC B1 ;  /* 0x0000000000017941 */ /* 0x000fea0003800000 */
.L_x_281:
        /* <DEDUP_REMOVED lines=13> */
.L_x_284:
[----:B------:R-:W-:Y:S05]  /*c160*/  BSYNC B1 ;  /* 0x0000000000017941 */ /* 0x000fea0003800000 */
.L_x_283:
        /* <DEDUP_REMOVED lines=13> */
.L_x_286:
[----:B------:R-:W-:Y:S05]  /*c240*/  BSYNC B1 ;  /* 0x0000000000017941 */ /* 0x000fea0003800000 */
.L_x_285:
        /* <DEDUP_REMOVED lines=13> */
.L_x_288:
[----:B------:R-:W-:Y:S05]  /*c320*/  BSYNC B1 ;  /* 0x0000000000017941 */ /* 0x000fea0003800000 */
.L_x_287:
        /* <DEDUP_REMOVED lines=13> */
.L_x_290:
[----:B------:R-:W-:Y:S05]  /*c400*/  BSYNC B1 ;  /* 0x0000000000017941 */ /* 0x000fea0003800000 */
.L_x_289:
        /* <DEDUP_REMOVED lines=13> */
.L_x_292:
[----:B------:R-:W-:Y:S05]  /*c4e0*/  BSYNC B1 ;  /* 0x0000000000017941 */ /* 0x000fea0003800000 */
.L_x_291:
[----:B------:R-:W-:Y:S05]  /*c4f0*/  @P1 BRA `(.L_x_293) ;  /* 0x00000020009c1947 */ /* 0x000fea0003800000 */
[----:B------:R-:W2:Y:S01]  /*c500*/  LDL.LU R2, [R1+0x6c] ;  /* 0x00006c0001027983 */ /* 0x000ea20000300800 */
[----:B-----5:R-:W-:-:S04]  /*c510*/  LOP3.LUT R0, R0, 0xff, RZ, 0xc0, !PT ;  /* 0x000000ff00007812 */ /* 0x020fc800078ec0ff */
[----:B------:R-:W-:-:S05]  /*c520*/  F2FP.F16.E5M2.UNPACK_B R0, R0 ;  /* 0x00000000ff00723e */ /* 0x000fca00020004ff */
[----:B------:R-:W-:-:S05]  /*c530*/  HADD2.F32 R0, -RZ, R0.H0_H0 ;  /* 0x20000000ff007230 */ /* 0x000fca0000004100 */
[----:B------:R-:W-:-:S04]  /*c540*/  FMUL R0, R0, UR31 ;  /* 0x0000001f00007c20 */ /* 0x000fc80008400000 */
[----:B--2---:R-:W-:-:S05]  /*c550*/  FFMA R0, R2, UR32, R0 ;  /* 0x0000002002007c23 */ /* 0x004fca0008000000 */
[----:B0-----:R-:W-:-:S05]  /*c560*/  F2FP.SATFINITE.E5M2.F32.PACK_AB_MERGE_C R3, RZ, R0, RZ ;  /* 0x00000000ff03723e */ /* 0x001fca00048060ff */
[----:B------:R0:W-:Y:S01]  /*c570*/  STG.E.U8 desc[UR20][R26.64+0xf9], R3 ;  /* 0x0000f9031a007986 */ /* 0x0001e2000c101114 */
[----:B------:R-:W-:Y:S05]  /*c580*/  BRA `(.L_x_293) ;  /* 0x0000002000787947 */ /* 0x000fea0003800000 */
.L_x_36:
[----:B------:R-:W-:Y:S01]  /*c590*/  ISETP.GE.AND P1, PT, R39, 0x1, PT ;  /* 0x000000012700780c */ /* 0x000fe20003f26270 */
[----:B------:R-:W-:Y:S01]  /*c5a0*/  FMUL R228, R228, UR32 ;  /* 0x00000020e4e47c20 */ /* 0x000fe20008400000 */
[----:B------:R-:W-:Y:S01]  /*c5b0*/  FMUL R227, R227, UR32 ;  /* 0x00000020e3e37c20 */ /* 0x000fe20008400000 */
[----:B------:R-:W-:Y:S01]  /*c5c0*/  ISETP.GE.AND P0, PT, R39, 0x9, PT ;  /* 0x000000092700780c */ /* 0x000fe20003f06270 */
[----:B------:R-:W-:Y:S01]  /*c5d0*/  FMUL R226, R226, UR32 ;  /* 0x00000020e2e27c20 */ /* 0x000fe20008400000 */
[C---:B------:R-:W-:Y:S02]  /*c5e0*/  ISETP.LT.OR P4, PT, R34.reuse, 0x1, !P1 ;  /* 0x000000012200780c */ /* 0x040fe40004f81670 */
[----:B------:R-:W-:Y:S02]  /*c5f0*/  ISETP.LT.OR P5, PT, R34, 0x2, !P1 ;  /* 0x000000022200780c */ /* 0x000fe40004fa1670 */
[----:B------:R-:W-:Y:S02]  /*c600*/  F2FP.SATFINITE.E5M2.F32.PACK_AB_MERGE_C R29, RZ, R228, RZ ;  /* 0x000000e4ff1d723e */ /* 0x000fe400048060ff */
[----:B------:R-:W-:-:S02]  /*c610*/  F2FP.SATFINITE.E5M2.F32.PACK_AB_MERGE_C R227, RZ, R227, RZ ;  /* 0x000000e3ffe3723e */ /* 0x000fc400048060ff */
[----:B------:R-:W-:Y:S01]  /*c620*/  ISETP.LT.OR P3, PT, R34, 0x1, !P0 ;  /* 0x000000012200780c */ /* 0x000fe20004761670 */
[----:B------:R-:W-:-:S04]  /*c630*/  FMUL R225, R225, UR32 ;  /* 0x00000020e1e17c20 */ /* 0x000fc80008400000 */
[----:B------:R1:W-:Y:S01]  /*c640*/  @!P4 STG.E.U8 desc[UR20][R24.64], R29 ;  /* 0x0000001d1800c986 */ /* 0x0003e2000c101114 */
[----:B------:R-:W-:-:S03]  /*c650*/  ISETP.LT.OR P4, PT, R34, 0x2, !P0 ;  /* 0x000000022200780c */ /* 0x000fc60004781670 */
[----:B------:R2:W-:Y:S01]  /*c660*/  @!P5 STG.E.U8 desc[UR20][R24.64+0x1], R227 ;  /* 0x000001e31800d986 */ /* 0x0005e2000c101114 */
[----:B------:R-:W-:Y:S01]  /*c670*/  ISETP.LT.OR P5, PT, R34, 0x9, !P1 ;  /* 0x000000092200780c */ /* 0x000fe20004fa1670 */
[----:B------:R-:W-:Y:S01]  /*c680*/  FMUL R224, R224, UR32 ;  /* 0x00000020e0e07c20 */ /* 0x000fe20008400000 */
[----:B------:R-:W-:Y:S01]  /*c690*/  ISETP.LT.OR P6, PT, R34, 0xa, !P1 ;  /* 0x0000000a2200780c */ /* 0x000fe20004fc1670 */
[----:B------:R-:W-:Y:S01]  /*c6a0*/  FMUL R223, R223, UR32 ;  /* 0x00000020dfdf7c20 */ /* 0x000fe20008400000 */
[----:B------:R-:W-:Y:S02]  /*c6b0*/  F2FP.SATFINITE.E5M2.F32.PACK_AB_MERGE_C R31, RZ, R226, RZ ;  /* 0x000000e2ff1f723e */ /* 0x000fe400048060ff */
[----:B------:R-:W-:Y:S02]  /*c6c0*/  F2FP.SATFINITE.E5M2.F32.PACK_AB_MERGE_C R225, RZ, R225, RZ ;  /* 0x000000e1ffe1723e */ /* 0x000fe400048060ff */
[----:B-1----:R-:W-:Y:S01]  /*c6d0*/  F2FP.SATFINITE.E5M2.F32.PACK_AB_MERGE_C R29, RZ, R224, RZ ;  /* 0x000000e0ff1d723e */ /* 0x002fe200048060ff */
[----:B------:R-:W-:Y:S01]  /*c6e0*/  @!P3 STG.E.U8 desc[UR20][R26.64], R31 ;  /* 0x0000001f1a00b986 */ /* 0x000fe2000c101114 */
[----:B------:R-:W-:-:S02]  /*c6f0*/  F2FP.SATFINITE.E5M2.F32.PACK_AB_MERGE_C R223, RZ, R223, RZ ;  /* 0x000000dfffdf723e */ /* 0x000fc400048060ff */
[C---:B------:R-:W-:Y:S01]  /*c700*/  ISETP.LT.OR P3, PT, R34.reuse, 0x9, !P0 ;  /* 0x000000092200780c */ /* 0x040fe20004761670 */
[----:B------:R-:W-:Y:S01]  /*c710*/  @!P4 STG.E.U8 desc[UR20][R26.64+0x1], R225 ;  /* 0x000001e11a00c986 */ /* 0x000fe2000c101114 */
[----:B------:R-:W-:-:S03]  /*c720*/  ISETP.LT.OR P4, PT, R34, 0xa, !P0 ;  /* 0x0000000a2200780c */ /* 0x000fc60004781670 */
[----:B------:R1:W-:Y:S01]  /*c730*/  @!P5 STG.E.U8 desc[UR20][R24.64+0x8], R29 ;  /* 0x0000081d1800d986 */ /* 0x0003e2000c101114 */
[----:B------:R-:W-:Y:S01]  /*c740*/  ISETP.LT.OR P5, PT, R34, 0x11, !P1 ;  /* 0x000000112200780c */ /* 0x000fe20004fa1670 */
[----:B------:R-:W-:Y:S01]  /*c750*/  FMUL R222, R222, UR32 ;  /* 0x00000020dede7c20 */ /* 0x000fe20008400000 */
[----:B------:R-:W-:Y:S01]  /*c760*/  FMUL R221, R221, UR32 ;  /* 0x00000020dddd7c20 */ /* 0x000fe20008400000 */
[----:B------:R-:W-:Y:S01]  /*c770*/  FMUL R220, R220, UR32 ;  /* 0x00000020dcdc7c20 */ /* 0x000fe20008400000 */
[----:B------:R-:W-:Y:S01]  /*c780*/  @!P6 STG.E.U8 desc[UR20][R24.64+0x9], R223 ;  /* 0x000009df1800e986 */ /* 0x000fe2000c101114 */
[----:B------:R-:W-:Y:S01]  /*c790*/  ISETP.LT.OR P6, PT, R34, 0x12, !P1 ;  /* 0x000000122200780c */ /* 0x000fe20004fc1670 */
[----:B------:R-:W-:Y:S01]  /*c7a0*/  FMUL R219, R219, UR32 ;  /* 0x00000020dbdb7c20 */ /* 0x000fe20008400000 */
[----:B------:R-:W-:Y:S01]  /*c7b0*/  F2FP.SATFINITE.E5M2.F32.PACK_AB_MERGE_C R33, RZ, R222, RZ ;  /* 0x000000deff21723e */ /* 0x000fe200048060ff */
[----:B--2---:R-:W2:Y:S01]  /*c7c0*/  LDL.LU R227, [R1+0x8] ;  /* 0x0000080001e37983 */ /* 0x004ea20000300800 */
[----:B------:R-:W-:-:S02]  /*c7d0*/  F2FP.SATFINITE.E5M2.F32.PACK_AB_MERGE_C R221, RZ, R221, RZ ;  /* 0x000000ddffdd723e */ /* 0x000fc400048060ff */
[----:B-1----:R-:W-:Y:S01]  /*c7e0*/  F2FP.SATFINITE.E5M2.F32.PACK_AB_MERGE_C R29, RZ, R220, RZ ;  /* 0x000000dcff1d723e */ /* 0x002fe200048060ff */
[----:B------:R-:W3:Y:S04]  /*c7f0*/  LDL.LU R226, [R1+0x4] ;  /* 0x0000040001e27983 */ /* 0x000ee80000300800 */
[----:B------:R-:W4:Y:S01]  /*c800*/  LDL.LU R224, [R1] ;  /* 0x0000000001e07983 */ /* 0x000f220000300800 */
[----:B------:R-:W-:-:S03]  /*c810*/  F2FP.SATFINITE.E5M2.F32.PACK_AB_MERGE_C R219, RZ, R219, RZ ;  /* 0x000000dbffdb723e */ /* 0x000fc600048060ff */
[----:B------:R-:W-:Y:S01]  /*c820*/  @!P3 STG.E.U8 desc[UR20][R26.64+0x8], R33 ;  /* 0x000008211a00b986 */ /* 0x000fe2000c101114 */
[----:B------:R-:W-:-:S03]  /*c830*/  ISETP.LT.OR P3, PT, R34, 0x11, !P0 ;  /* 0x000000112200780c */ /* 0x000fc60004761670 */
        /* <DEDUP_REMOVED lines=11> */
[----:B------:R-:W-:Y:S01]  /*c8f0*/  FMUL R214, R214, UR32 ;  /* 0x00000020d6d67c20 */ /* 0x000fe20008400000 */
[----:B------:R-:W-:Y:S01]  /*c900*/  F2FP.SATFINITE.E5M2.F32.PACK_AB_MERGE_C R217, RZ, R217, RZ ;  /* 0x000000d9ffd9723e */ /* 0x000fe200048060ff */
[----:B------:R-:W-:Y:S01]  /*c910*/  FMUL R213, R213, UR32 ;  /* 0x00000020d5d57c20 */ /* 0x000fe20008400000 */
        /* <DEDUP_REMOVED lines=8> */
[----:B------:R-:W-:Y:S02]  /*c9a0*/  FMUL R212, R212, UR32 ;  /* 0x00000020d4d47c20 */ /* 0x000fe40008400000 */
[----:B------:R-:W-:Y:S01]  /*c9b0*/  @!P6 STG.E.U8 desc[UR20][R24.64+0x19], R215 ;  /* 0x000019d71800e986 */ /* 0x000fe2000c101114 */
[----:B------:R-:W-:Y:S01]  /*c9c0*/  ISETP.LT.OR P6, PT, R34, 0x22, !P1 ;  /* 0x000000222200780c */ /* 0x000fe20004fc1670 */
[----:B------:R-:W-:Y:S01]  /*c9d0*/  FMUL R211, R211, UR32 ;  /* 0x00000020d3d37c20 */ /* 0x000fe20008400000 */
[----:B------:R-:W-:Y:S01]  /*c9e0*/  F2FP.SATFINITE.E5M2.F32.PACK_AB_MERGE_C R33, RZ, R214, RZ ;  /* 0x000000d6ff21723e */ /* 0x000fe200048060ff */
[----:B------:R-:W-:Y:S01]  /*c9f0*/  FMUL R210, R210, UR32 ;  /* 0x00000020d2d27c20 */ /* 0x000fe20008400000 */
[----:B------:R-:W-:Y:S01]  /*ca00*/  F2FP.SATFINITE.E5M2.F32.PACK_AB_MERGE_C R213, RZ, R213, RZ ;  /* 0x000000d5ffd5723e */ /* 0x000fe200048060ff */
[----:B------:R-:W-:Y:S01]  /*ca10*/  FMUL R209, R209, UR32 ;  /* 0x00000020d1d17c20 */ /* 0x000fe20008400000 */
        /* <DEDUP_REMOVED lines=8> */
[----:B------:R-:W-:-:S03]  /*caa0*/  ISETP.LT.OR P5, PT, R34, 0x29, !P1 ;  /* 0x000000292200780c */ /* 0x000fc60004fa1670 */
        /* <DEDUP_REMOVED lines=240> */
[----:B------:R0:W-:Y:S01]  /*d9b0*/  @!P6 STG.E.U8 desc[UR20][R24.64+0x99], R23 ;  /* 0x000099171800e986 */ /* 0x0001e2000c101114 */
        /* <DEDUP_REMOVED lines=11> */
[----:B------:R1:W-:Y:S01]  /*da70*/  @!P4 STG.E.U8 desc[UR20][R26.64+0x99], R21 ;  /* 0x000099151a00c986 */ /* 0x0003e2000c101114 */
[----:B------:R-:W-:-:S03]  /*da80*/  ISETP.LT.OR P4, PT, R34, 0xa2, !P0 ;  /* 0x000000a22200780c */ /* 0x000fc60004781670 */
[----:B------:R-:W-:Y:S01]  /*da90*/  @!P5 STG.E.U8 desc[UR20][R24.64+0xa0], R29 ;  /* 0x0000a01d1800d986 */ /* 0x000fe2000c101114 */
[----:B------:R-:W-:-:S03]  /*daa0*/  ISETP.LT.OR P5, PT, R34, 0xa9, !P1 ;  /* 0x000000a92200780c */ /* 0x000fc60004fa1670 */
[----:B------:R2:W-:Y:S01]  /*dab0*/  @!P6 STG.E.U8 desc[UR20][R24.64+0xa1], R19 ;  /* 0x0000a1131800e986 */ /* 0x0005e2000c101114 */
[----:B------:R-:W-:Y:S01]  /*dac0*/  ISETP.LT.OR P6, PT, R34, 0xaa, !P1 ;  /* 0x000000aa2200780c */ /* 0x000fe20004fc1670 */
[----:B------:R-:W-:Y:S01]  /*dad0*/  FMUL R15, R15, UR32 ;  /* 0x000000200f0f7c20 */ /* 0x000fe20008400000 */
[----:B0-----:R-:W-:Y:S01]  /*dae0*/  F2FP.SATFINITE.E5M2.F32.PACK_AB_MERGE_C R23, RZ, R18, RZ ;  /* 0x00000012ff17723e */ /* 0x001fe200048060ff */
[----:B------:R-:W-:Y:S01]  /*daf0*/  FMUL R14, R14, UR32 ;  /* 0x000000200e0e7c20 */ /* 0x000fe20008400000 */
[----:B------:R-:W-:Y:S01]  /*db00*/  F2FP.SATFINITE.E5M2.F32.PACK_AB_MERGE_C R17, RZ, R17, RZ ;  /* 0x00000011ff11723e */ /* 0x000fe200048060ff */
[----:B------:R-:W-:Y:S01]  /*db10*/  FMUL R13, R13, UR32 ;  /* 0x000000200d0d7c20 */ /* 0x000fe20008400000 */
[----:B-1----:R-:W-:Y:S01]  /*db20*/  F2FP.SATFINITE.E5M2.F32.PACK_AB_MERGE_C R21, RZ, R16, RZ ;  /* 0x00000010ff15723e */ /* 0x002fe200048060ff */
[----:B------:R-:W-:Y:S01]  /*db30*/  @!P3 STG.E.U8 desc[UR20][R26.64+0xa0], R23 ;  /* 0x0000a0171a00b986 */ /* 0x000fe2000c101114 */
[----:B------:R-:W-:Y:S02]  /*db40*/  F2FP.SATFINITE.E5M2.F32.PACK_AB_MERGE_C R15, RZ, R15, RZ ;  /* 0x0000000fff0f723e */ /* 0x000fe400048060ff */
[C---:B------:R-:W-:Y:S01]  /*db50*/  ISETP.LT.OR P3, PT, R34.reuse, 0xa9, !P0 ;  /* 0x000000a92200780c */ /* 0x040fe20004761670 */
[----:B------:R-:W-:Y:S01]  /*db60*/  @!P4 STG.E.U8 desc[UR20][R26.64+0xa1], R17 ;  /* 0x0000a1111a00c986 */ /* 0x000fe2000c101114 */
[----:B------:R-:W-:-:S03]  /*db70*/  ISETP.LT.OR P4, PT, R34, 0xaa, !P0 ;  /* 0x000000aa2200780c */ /* 0x000fc60004781670 */
[----:B------:R-:W-:Y:S01]  /*db80*/  @!P5 STG.E.U8 desc[UR20][R24.64+0xa8], R21 ;  /* 0x0000a8151800d986 */ /* 0x000fe2000c101114 */
[----:B------:R-:W-:Y:S01]  /*db90*/  ISETP.LT.OR P5, PT, R34, 0xb1, !P1 ;  /* 0x000000b12200780c */ /* 0x000fe20004fa1670 */
[----:B------:R-:W-:Y:S02]  /*dba0*/  FMUL R12, R12, UR32 ;  /* 0x000000200c0c7c20 */ /* 0x000fe40008400000 */
[----:B------:R0:W-:Y:S01]  /*dbb0*/  @!P6 STG.E.U8 desc[UR20][R24.64+0xa9], R15 ;  /* 0x0000a90f1800e986 */ /* 0x0001e2000c101114 */
[----:B------:R-:W-:Y:S01]  /*dbc0*/  ISETP.LT.OR P6, PT, R34, 0xb2, !P1 ;  /* 0x000000b22200780c */ /* 0x000fe20004fc1670 */
[----:B------:R-:W-:Y:S01]  /*dbd0*/  FMUL R11, R11, UR32 ;  /* 0x000000200b0b7c20 */ /* 0x000fe20008400000 */
[----:B--2---:R-:W-:Y:S01]  /*dbe0*/  F2FP.SATFINITE.E5M2.F32.PACK_AB_MERGE_C R19, RZ, R14, RZ ;  /* 0x0000000eff13723e */ /* 0x004fe200048060ff */
[----:B------:R-:W2:Y:S01]  /*dbf0*/  LDL.LU R223, [R1+0x18] ;  /* 0x0000180001df7983 */ /* 0x000ea20000300800 */
[----:B------:R-:W-:Y:S02]  /*dc00*/  F2FP.SATFINITE.E5M2.F32.PACK_AB_MERGE_C R13, RZ, R13, RZ ;  /* 0x0000000dff0d723e */ /* 0x000fe400048060ff */
[----:B------:R-:W-:Y:S01]  /*dc10*/  F2FP.SATFINITE.E5M2.F32.PACK_AB_MERGE_C R11, RZ, R11, RZ ;  /* 0x0000000bff0b723e */ /* 0x000fe200048060ff */
[----:B------:R-:W-:Y:S01]  /*dc20*/  @!P3 STG.E.U8 desc[UR20][R26.64+0xa8], R19 ;  /* 0x0000a8131a00b986 */ /* 0x000fe2000c101114 */
[----:B0-----:R-:W-:-:S03]  /*dc30*/  F2FP.SATFINITE.E5M2.F32.PACK_AB_MERGE_C R15, RZ, R12, RZ ;  /* 0x0000000cff0f723e */ /* 0x001fc600048060ff */
[----:B------:R0:W-:Y:S01]  /*dc40*/  @!P4 STG.E.U8 desc[UR20][R26.64+0xa9], R13 ;  /* 0x0000a90d1a00c986 */ /* 0x0001e2000c101114 */
[C---:B------:R-:W-:Y:S02]  /*dc50*/  ISETP.LT.OR P3, PT, R34.reuse, 0xb1, !P0 ;  /* 0x000000b12200780c */ /* 0x040fe40004761670 */
[C---:B------:R-:W-:Y:S01]  /*dc60*/  ISETP.LT.OR P4, PT, R34.reuse, 0xb2, !P0 ;  /* 0x000000b22200780c */ /* 0x040fe20004781670 */
[----:B------:R-:W-:Y:S01]  /*dc70*/  @!P5 STG.E.U8 desc[UR20][R24.64+0xb0], R15 ;  /* 0x0000b00f1800d986 */ /* 0x000fe2000c101114 */
[----:B------:R-:W-:Y:S01]  /*dc80*/  ISETP.LT.OR P5, PT, R34, 0xb9, !P1 ;  /* 0x000000b92200780c */ /* 0x000fe20004fa1670 */
[----:B------:R-:W-:Y:S01]  /*dc90*/  FMUL R10, R10, UR32 ;  /* 0x000000200a0a7c20 */ /* 0x000fe20008400000 */
[----:B------:R-:W-:Y:S01]  /*dca0*/  FMUL R9, R9, UR32 ;  /* 0x0000002009097c20 */ /* 0x000fe20008400000 */
[----:B------:R-:W2:Y:S01]  /*dcb0*/  LDL.LU R222, [R1+0x14] ;  /* 0x0000140001de7983 */ /* 0x000ea20000300800 */
[----:B------:R-:W-:-:S03]  /*dcc0*/  FMUL R8, R8, UR32 ;  /* 0x0000002008087c20 */ /* 0x000fc60008400000 */
[----:B------:R-:W2:Y:S01]  /*dcd0*/  LDL.LU R220, [R1+0x10] ;  /* 0x0000100001dc7983 */ /* 0x000ea20000300800 */
[----:B------:R-:W-:-:S03]  /*dce0*/  F2FP.SATFINITE.E5M2.F32.PACK_AB_MERGE_C R17, RZ, R10, RZ ;  /* 0x0000000aff11723e */ /* 0x000fc600048060ff */
[----:B------:R-:W2:Y:S01]  /*dcf0*/  LDL.LU R221, [R1+0xc] ;  /* 0x00000c0001dd7983 */ /* 0x000ea20000300800 */
[----:B------:R-:W-:Y:S01]  /*dd00*/  F2FP.SATFINITE.E5M2.F32.PACK_AB_MERGE_C R9, RZ, R9, RZ ;  /* 0x00000009ff09723e */ /* 0x000fe200048060ff */
[----:B------:R-:W-:Y:S01]  /*dd10*/  FMUL R7, R7, UR32 ;  /* 0x0000002007077c20 */ /* 0x000fe20008400000 */
[----:B0-----:R-:W-:Y:S01]  /*dd20*/  F2FP.SATFINITE.E5M2.F32.PACK_AB_MERGE_C R13, RZ, R8, RZ ;  /* 0x00000008ff0d723e */ /* 0x001fe200048060ff */
[----:B------:R0:W-:Y:S01]  /*dd30*/  @!P6 STG.E.U8 desc[UR20][R24.64+0xb1], R11 ;  /* 0x0000b10b1800e986 */ /* 0x0001e2000c101114 */
[----:B------:R-:W-:Y:S01]  /*dd40*/  ISETP.LT.OR P6, PT, R34, 0xba, !P1 ;  /* 0x000000ba2200780c */ /* 0x000fe20004fc1670 */
[----:B-----5:R-:W-:Y:S01]  /*dd50*/  FMUL R2, R2, UR32 ;  /* 0x0000002002027c20 */ /* 0x020fe20008400000 */
[----:B------:R-:W-:Y:S01]  /*dd60*/  F2FP.SATFINITE.E5M2.F32.PACK_AB_MERGE_C R7, RZ, R7, RZ ;  /* 0x00000007ff07723e */ /* 0x000fe200048060ff */
[----:B------:R-:W-:Y:S01]  /*dd70*/  @!P3 STG.E.U8 desc[UR20][R26.64+0xb0], R17 ;  /* 0x0000b0111a00b986 */ /* 0x000fe2000c101114 */
[----:B------:R-:W-:Y:S01]  /*dd80*/  FMUL R3, R3, UR32 ;  /* 0x0000002003037c20 */ /* 0x000fe20008400000 */
[----:B------:R-:W-:Y:S01]  /*dd90*/  FMUL R4, R4, UR32 ;  /* 0x0000002004047c20 */ /* 0x000fe20008400000 */
[C---:B------:R-:W-:Y:S01]  /*dda0*/  ISETP.LT.OR P3, PT, R34.reuse, 0xb9, !P0 ;  /* 0x000000b92200780c */ /* 0x040fe20004761670 */
[----:B------:R1:W-:Y:S01]  /*ddb0*/  @!P4 STG.E.U8 desc[UR20][R26.64+0xb1], R9 ;  /* 0x0000b1091a00c986 */ /* 0x0003e2000c101114 */
[----:B------:R-:W-:Y:S01]  /*ddc0*/  ISETP.LT.OR P4, PT, R34, 0xba, !P0 ;  /* 0x000000ba2200780c */ /* 0x000fe20004781670 */
[----:B------:R-:W-:Y:S01]  /*ddd0*/  FMUL R6, R6, UR32 ;  /* 0x0000002006067c20 */ /* 0x000fe20008400000 */
[----:B------:R-:W-:Y:S01]  /*dde0*/  FMUL R5, R5, UR32 ;  /* 0x0000002005057c20 */ /* 0x000fe20008400000 */
[----:B------:R3:W-:Y:S01]  /*ddf0*/  @!P5 STG.E.U8 desc[UR20][R24.64+0xb8], R13 ;  /* 0x0000b80d1800d986 */ /* 0x0007e2000c101114 */
[----:B------:R-:W-:Y:S01]  /*de00*/  ISETP.LT.OR P5, PT, R34, 0xc1, !P1 ;  /* 0x000000c12200780c */ /* 0x000fe20004fa1670 */
[----:B------:R-:W-:Y:S01]  /*de10*/  FMUL R0, R0, UR32 ;  /* 0x0000002000007c20 */ /* 0x000fe20008400000 */
[----:B0-----:R-:W-:Y:S01]  /*de20*/  F2FP.SATFINITE.E5M2.F32.PACK_AB_MERGE_C R11, RZ, R6, RZ ;  /* 0x00000006ff0b723e */ /* 0x001fe200048060ff */
[----:B------:R-:W2:Y:S01]  /*de30*/  LDL.LU R225, [R1+0x1c] ;  /* 0x00001c0001e17983 */ /* 0x000ea20000300800 */
[----:B------:R-:W-:-:S03]  /*de40*/  F2FP.SATFINITE.E5M2.F32.PACK_AB_MERGE_C R5, RZ, R5, RZ ;  /* 0x00000005ff05723e */ /* 0x000fc600048060ff */
[----:B------:R0:W-:Y:S01]  /*de50*/  @!P6 STG.E.U8 desc[UR20][R24.64+0xb9], R7 ;  /* 0x0000b9071800e986 */ /* 0x0001e2000c101114 */
[----:B-1----:R-:W-:Y:S01]  /*de60*/  F2FP.SATFINITE.E5M2.F32.PACK_AB_MERGE_C R9, RZ, R4, RZ ;  /* 0x00000004ff09723e */ /* 0x002fe200048060ff */
[----:B------:R-:W-:Y:S01]  /*de70*/  FMUL R4, R227, UR32 ;  /* 0x00000020e3047c20 */ /* 0x000fe20008400000 */
[----:B------:R-:W-:Y:S01]  /*de80*/  ISETP.LT.OR P6, PT, R34, 0xc2, !P1 ;  /* 0x000000c22200780c */ /* 0x000fe20004fc1670 */
[----:B------:R-:W-:Y:S01]  /*de90*/  @!P3 STG.E.U8 desc[UR20][R26.64+0xb8], R11 ;  /* 0x0000b80b1a00b986 */ /* 0x000fe2000c101114 */
[----:B---3--:R-:W-:Y:S01]  /*dea0*/  F2FP.SATFINITE.E5M2.F32.PACK_AB_MERGE_C R13, RZ, R2, RZ ;  /* 0x00000002ff0d723e */ /* 0x008fe200048060ff */
[----:B----4-:R-:W-:Y:S01]  /*deb0*/  FMUL R2, R224, UR32 ;  /* 0x00000020e0027c20 */ /* 0x010fe20008400000 */
[----:B------:R-:W-:Y:S01]  /*dec0*/  ISETP.LT.OR P3, PT, R34, 0xc1, !P0 ;  /* 0x000000c12200780c */ /* 0x000fe20004761670 */
[----:B------:R-:W3:Y:S01]  /*ded0*/  LDL.LU R224, [R1+0x20] ;  /* 0x0000200001e07983 */ /* 0x000ee20000300800 */
[----:B0-----:R-:W-:Y:S01]  /*dee0*/  F2FP.SATFINITE.E5M2.F32.PACK_AB_MERGE_C R7, RZ, R3, RZ ;  /* 0x00000003ff07723e */ /* 0x001fe200048060ff */
[----:B------:R-:W-:-:S02]  /*def0*/  FMUL R3, R226, UR32 ;  /* 0x00000020e2037c20 */ /* 0x000fc40008400000 */
[----:B------:R0:W-:Y:S01]  /*df00*/  @!P4 STG.E.U8 desc[UR20][R26.64+0xb9], R5 ;  /* 0x0000b9051a00c986 */ /* 0x0001e2000c101114 */
[----:B------:R-:W-:-:S03]  /*df10*/  ISETP.LT.OR P4, PT, R34, 0xc2, !P0 ;  /* 0x000000c22200780c */ /* 0x000fc60004781670 */
[----:B------:R-:W4:Y:S04]  /*df20*/  LDL.LU R226, [R1+0x24] ;  /* 0x0000240001e27983 */ /* 0x000f280000300800 */
[----:B------:R-:W4:Y:S04]  /*df30*/  LDL.LU R227, [R1+0x28] ;  /* 0x0000280001e37983 */ /* 0x000f280000300800 */
[----:B------:R-:W-:Y:S01]  /*df40*/  @!P5 STG.E.U8 desc[UR20][R24.64+0xc0], R9 ;  /* 0x0000c0091800d986 */ /* 0x000fe2000c101114 */
[C---:B------:R-:W-:Y:S02]  /*df50*/  ISETP.LT.OR P5, PT, R34.reuse, 0xc9, !P1 ;  /* 0x000000c92200780c */ /* 0x040fe40004fa1670 */
[----:B0-----:R-:W-:Y:S01]  /*df60*/  F2FP.SATFINITE.E5M2.F32.PACK_AB_MERGE_C R5, RZ, R0, RZ ;  /* 0x00000000ff05723e */ /* 0x001fe200048060ff */
[----:B------:R0:W-:Y:S01]  /*df70*/  @!P6 STG.E.U8 desc[UR20][R24.64+0xc1], R7 ;  /* 0x0000c1071800e986 */ /* 0x0001e2000c101114 */
[----:B------:R-:W-:-:S03]  /*df80*/  ISETP.LT.OR P6, PT, R34, 0xca, !P1 ;  /* 0x000000ca2200780c */ /* 0x000fc60004fc1670 */
[----:B------:R-:W-:Y:S01]  /*df90*/  @!P3 STG.E.U8 desc[UR20][R26.64+0xc0], R13 ;  /* 0x0000c00d1a00b986 */ /* 0x000fe2000c101114 */
[----:B------:R-:W-:-:S03]  /*dfa0*/  ISETP.LT.OR P3, PT, R34, 0xc9, !P0 ;  /* 0x000000c92200780c */ /* 0x000fc60004761670 */
[----:B------:R1:W-:Y:S01]  /*dfb0*/  @!P4 STG.E.U8 desc[UR20][R26.64+0xc1], R5 ;  /* 0x0000c1051a00c986 */ /* 0x0003e2000c101114 */
[----:B0-----:R-:W-:Y:S02]  /*dfc0*/  F2FP.SATFINITE.E5M2.F32.PACK_AB_MERGE_C R7, RZ, R2, RZ ;  /* 0x00000002ff07723e */ /* 0x001fe400048060ff */
[----:B------:R-:W-:-:S03]  /*dfd0*/  ISETP.LT.OR P4, PT, R34, 0xca, !P0 ;  /* 0x000000ca2200780c */ /* 0x000fc60004781670 */
[----:B------:R0:W-:Y:S01]  /*dfe0*/  @!P5 STG.E.U8 desc[UR20][R24.64+0xc8], R7 ;  /* 0x0000c8071800d986 */ /* 0x0001e2000c101114 */
[----:B------:R-:W-:Y:S02]  /*dff0*/  ISETP.LT.OR P5, PT, R34, 0xd1, !P1 ;  /* 0x000000d12200780c */ /* 0x000fe40004fa1670 */
[----:B------:R-:W-:Y:S02]  /*e000*/  F2FP.SATFINITE.E5M2.F32.PACK_AB_MERGE_C R9, RZ, R3, RZ ;  /* 0x00000003ff09723e */ /* 0x000fe400048060ff */
[----:B------:R-:W-:-:S03]  /*e010*/  F2FP.SATFINITE.E5M2.F32.PACK_AB_MERGE_C R11, RZ, R4, RZ ;  /* 0x00000004ff0b723e */ /* 0x000fc600048060ff */
[----:B------:R0:W-:Y:S04]  /*e020*/  @!P6 STG.E.U8 desc[UR20][R24.64+0xc9], R9 ;  /* 0x0000c9091800e986 */ /* 0x0001e8000c101114 */
[----:B------:R-:W-:Y:S01]  /*e030*/  @!P3 STG.E.U8 desc[UR20][R26.64+0xc8], R11 ;  /* 0x0000c80b1a00b986 */ /* 0x000fe2000c101114 */
[----:B--2---:R-:W-:Y:S01]  /*e040*/  FMUL R2, R220, UR32 ;  /* 0x00000020dc027c20 */ /* 0x004fe20008400000 */
[----:B------:R-:W-:Y:S02]  /*e050*/  FMUL R0, R221, UR32 ;  /* 0x00000020dd007c20 */ /* 0x000fe40008400000 */
[----:B------:R-:W2:Y:S03]  /*e060*/  LDL.LU R221, [R1+0x2c] ;  /* 0x00002c0001dd7983 */ /* 0x000ea60000300800 */
[----:B-1----:R-:W-:Y:S01]  /*e070*/  F2FP.SATFINITE.E5M2.F32.PACK_AB_MERGE_C R5, RZ, R0, RZ ;  /* 0x00000000ff05723e */ /* 0x002fe200048060ff */
[----:B------:R-:W2:Y:S01]  /*e080*/  LDL.LU R220, [R1+0x30] ;  /* 0x0000300001dc7983 */ /* 0x000ea20000300800 */
[----:B------:R-:W-:Y:S01]  /*e090*/  FMUL R0, R223, UR32 ;  /* 0x00000020df007c20 */ /* 0x000fe20008400000 */
[----:B------:R-:W-:Y:S01]  /*e0a0*/  FMUL R3, R222, UR32 ;  /* 0x00000020de037c20 */ /* 0x000fe20008400000 */
[----:B0-----:R-:W-:Y:S01]  /*e0b0*/  F2FP.SATFINITE.E5M2.F32.PACK_AB_MERGE_C R7, RZ, R2, RZ ;  /* 0x00000002ff07723e */ /* 0x001fe200048060ff */
[----:B------:R-:W2:Y:S02]  /*e0c0*/  LDL.LU R222, [R1+0x34] ;  /* 0x0000340001de7983 */ /* 0x000ea40000300800 */
[----:B------:R-:W-:-:S02]  /*e0d0*/  F2FP.SATFINITE.E5M2.F32.PACK_AB_MERGE_C R13, RZ, R0, RZ ;  /* 0x00000000ff0d723e */ /* 0x000fc400048060ff */
[----:B------:R-:W2:Y:S01]  /*e0e0*/  LDL.LU R223, [R1+0x38] ;  /* 0x0000380001df7983 */ /* 0x000ea20000300800 */
[----:B------:R-:W-:Y:S01]  /*e0f0*/  F2FP.SATFINITE.E5M2.F32.PACK_AB_MERGE_C R9, RZ, R3, RZ ;  /* 0x00000003ff09723e */ /* 0x000fe200048060ff */
[----:B------:R-:W-:Y:S02]  /*e100*/  FMUL R2, R225, UR32 ;  /* 0x00000020e1027c20 */ /* 0x000fe40008400000 */
[----:B------:R-:W2:Y:S04]  /*e110*/  LDL.LU R225, [R1+0x3c] ;  /* 0x00003c0001e17983 */ /* 0x000ea80000300800 */
[----:B------:R-:W-:Y:S01]  /*e120*/  @!P4 STG.E.U8 desc[UR20][R26.64+0xc9], R5 ;  /* 0x0000c9051a00c986 */ /* 0x000fe2000c101114 */
[----:B---3--:R-:W-:-:S03]  /*e130*/  FMUL R0, R224, UR32 ;  /* 0x00000020e0007c20 */ /* 0x008fc60008400000 */
[----:B------:R0:W-:Y:S04]  /*e140*/  @!P5 STG.E.U8 desc[UR20][R24.64+0xd0], R7 ;  /* 0x0000d0071800d986 */ /* 0x0001e8000c101114 */
[----:B------:R-:W3:Y:S01]  /*e150*/  LDL.LU R224, [R1+0x40] ;  /* 0x0000400001e07983 */ /* 0x000ee20000300800 */
[----:B----4-:R-:W-:-:S03]  /*e160*/  FMUL R3, R226, UR32 ;  /* 0x00000020e2037c20 */ /* 0x010fc60008400000 */
[----:B------:R-:W4:Y:S01]  /*e170*/  LDL.LU R226, [R1+0x44] ;  /* 0x0000440001e27983 */ /* 0x000f220000300800 */
[----:B0-----:R-:W-:Y:S01]  /*e180*/  F2FP.SATFINITE.E5M2.F32.PACK_AB_MERGE_C R7, RZ, R0, RZ ;  /* 0x00000000ff07723e */ /* 0x001fe200048060ff */
[----:B------:R-:W-:Y:S02]  /*e190*/  FMUL R0, R227, UR32 ;  /* 0x00000020e3007c20 */ /* 0x000fe40008400000 */
[----:B------:R-:W4:Y:S01]  /*e1a0*/  LDL.LU R227, [R1+0x48] ;  /* 0x0000480001e37983 */ /* 0x000f220000300800 */
[C---:B------:R-:W-:Y:S02]  /*e1b0*/  ISETP.LT.OR P6, PT, R34.reuse, 0xd2, !P1 ;  /* 0x000000d22200780c */ /* 0x040fe40004fc1670 */
[C---:B------:R-:W-:Y:S01]  /*e1c0*/  ISETP.LT.OR P4, PT, R34.reuse, 0xd2, !P0 ;  /* 0x000000d22200780c */ /* 0x040fe20004781670 */
[----:B------:R-:W4:Y:S01]  /*e1d0*/  LDL.LU R219, [R1+0x4c] ;  /* 0x00004c0001db7983 */ /* 0x000f220000300800 */
[----:B------:R-:W-:Y:S02]  /*e1e0*/  F2FP.SATFINITE.E5M2.F32.PACK_AB_MERGE_C R5, RZ, R2, RZ ;  /* 0x00000002ff05723e */ /* 0x000fe400048060ff */
[----:B------:R-:W-:-:S02]  /*e1f0*/  ISETP.LT.OR P3, PT, R34, 0xd1, !P0 ;  /* 0x000000d12200780c */ /* 0x000fc40004761670 */
[----:B------:R-:W-:Y:S02]  /*e200*/  ISETP.LT.OR P5, PT, R34, 0xd9, !P1 ;  /* 0x000000d92200780c */ /* 0x000fe40004fa1670 */
[----:B------:R-:W-:-:S03]  /*e210*/  F2FP.SATFINITE.E5M2.F32.PACK_AB_MERGE_C R11, RZ, R0, RZ ;  /* 0x00000000ff0b723e */ /* 0x000fc600048060ff */
[----:B------:R0:W-:Y:S01]  /*e220*/  @!P6 STG.E.U8 desc[UR20][R24.64+0xd1], R9 ;  /* 0x0000d1091800e986 */ /* 0x0001e2000c101114 */
[----:B------:R-:W-:-:S03]  /*e230*/  ISETP.LT.OR P6, PT, R34, 0xda, !P1 ;  /* 0x000000da2200780c */ /* 0x000fc60004fc1670 */
[----:B------:R1:W-:Y:S01]  /*e240*/  @!P4 STG.E.U8 desc[UR20][R26.64+0xd1], R5 ;  /* 0x0000d1051a00c986 */ /* 0x0003e2000c101114 */
[----:B------:R-:W-:-:S03]  /*e250*/  ISETP.LT.OR P4, PT, R34, 0xda, !P0 ;  /* 0x000000da2200780c */ /* 0x000fc60004781670 */
[----:B------:R-:W-:Y:S01]  /*e260*/  @!P3 STG.E.U8 desc[UR20][R26.64+0xd0], R13 ;  /* 0x0000d00d1a00b986 */ /* 0x000fe2000c101114 */
[----:B0-----:R-:W-:-:S03]  /*e270*/  F2FP.SATFINITE.E5M2.F32.PACK_AB_MERGE_C R9, RZ, R3, RZ ;  /* 0x00000003ff09723e */ /* 0x001fc600048060ff */
[----:B------:R0:W-:Y:S04]  /*e280*/  @!P5 STG.E.U8 desc[UR20][R24.64+0xd8], R7 ;  /* 0x0000d8071800d986 */ /* 0x0001e8000c101114 */
[----:B------:R0:W-:Y:S01]  /*e290*/  @!P6 STG.E.U8 desc[UR20][R24.64+0xd9], R9 ;  /* 0x0000d9091800e986 */ /* 0x0001e2000c101114 */
[----:B--2---:R-:W-:-:S03]  /*e2a0*/  FMUL R0, R221, UR32 ;  /* 0x00000020dd007c20 */ /* 0x004fc60008400000 */
[----:B------:R-:W2:Y:S01]  /*e2b0*/  LDL.LU R221, [R1+0x50] ;  /* 0x0000500001dd7983 */ /* 0x000ea20000300800 */
[----:B------:R-:W-:-:S03]  /*e2c0*/  FMUL R2, R220, UR32 ;  /* 0x00000020dc027c20 */ /* 0x000fc60008400000 */
[----:B------:R-:W2:Y:S01]  /*e2d0*/  LDL.LU R220, [R1+0x54] ;  /* 0x0000540001dc7983 */ /* 0x000ea20000300800 */
[----:B-1----:R-:W-:Y:S01]  /*e2e0*/  F2FP.SATFINITE.E5M2.F32.PACK_AB_MERGE_C R5, RZ, R0, RZ ;  /* 0x00000000ff05723e */ /* 0x002fe200048060ff */
[----:B------:R-:W-:Y:S02]  /*e2f0*/  FMUL R3, R222, UR32 ;  /* 0x00000020de037c20 */ /* 0x000fe40008400000 */
[----:B------:R-:W2:Y:S01]  /*e300*/  LDL.LU R222, [R1+0x58] ;  /* 0x0000580001de7983 */ /* 0x000ea20000300800 */
[----:B0-----:R-:W-:Y:S01]  /*e310*/  F2FP.SATFINITE.E5M2.F32.PACK_AB_MERGE_C R7, RZ, R2, RZ ;  /* 0x00000002ff07723e */ /* 0x001fe200048060ff */
[----:B------:R-:W-:Y:S01]  /*e320*/  FMUL R4, R223, UR32 ;  /* 0x00000020df047c20 */ /* 0x000fe20008400000 */
[----:B------:R-:W-:Y:S01]  /*e330*/  F2FP.SATFINITE.E5M2.F32.PACK_AB_MERGE_C R9, RZ, R3, RZ ;  /* 0x00000003ff09723e */ /* 0x000fe200048060ff */
[----:B------:R-:W2:Y:S01]  /*e340*/  LDL.LU R223, [R1+0x5c] ;  /* 0x00005c0001df7983 */ /* 0x000ea20000300800 */
[----:B------:R-:W-:-:S03]  /*e350*/  FMUL R0, R225, UR32 ;  /* 0x00000020e1007c20 */ /* 0x000fc60008400000 */
[----:B------:R0:W-:Y:S04]  /*e360*/  @!P4 STG.E.U8 desc[UR20][R26.64+0xd9], R5 ;  /* 0x0000d9051a00c986 */ /* 0x0001e8000c101114 */
[----:B------:R-:W2:Y:S01]  /*e370*/  LDL.LU R225, [R1+0x60] ;  /* 0x0000600001e17983 */ /* 0x000ea20000300800 */
[----:B0-----:R-:W-:Y:S01]  /*e380*/  F2FP.SATFINITE.E5M2.F32.PACK_AB_MERGE_C R5, RZ, R0, RZ ;  /* 0x00000000ff05723e */ /* 0x001fe200048060ff */
[----:B---3--:R-:W-:Y:S02]  /*e390*/  FMUL R2, R224, UR32 ;  /* 0x00000020e0027c20 */ /* 0x008fe40008400000 */
[----:B------:R-:W3:Y:S01]  /*e3a0*/  LDL.LU R224, [R1+0x64] ;  /* 0x0000640001e07983 */ /* 0x000ee20000300800 */
[----:B----4-:R-:W-:-:S03]  /*e3b0*/  FMUL R3, R226, UR32 ;  /* 0x00000020e2037c20 */ /* 0x010fc60008400000 */
[----:B------:R-:W4:Y:S01]  /*e3c0*/  LDL.LU R226, [R1+0x68] ;  /* 0x0000680001e27983 */ /* 0x000f220000300800 */
[----:B------:R-:W-:-:S03]  /*e3d0*/  FMUL R0, R227, UR32 ;  /* 0x00000020e3007c20 */ /* 0x000fc60008400000 */
[----:B------:R-:W4:Y:S01]  /*e3e0*/  LDL.LU R227, [R1+0x6c] ;  /* 0x00006c0001e37983 */ /* 0x000f220000300800 */
[C---:B------:R-:W-:Y:S02]  /*e3f0*/  ISETP.LT.OR P3, PT, R34.reuse, 0xd9, !P0 ;  /* 0x000000d92200780c */ /* 0x040fe40004761670 */
[C---:B------:R-:W-:Y:S02]  /*e400*/  ISETP.LT.OR P5, PT, R34.reuse, 0xe1, !P1 ;  /* 0x000000e12200780c */ /* 0x040fe40004fa1670 */
[C---:B------:R-:W-:Y:S02]  /*e410*/  ISETP.LT.OR P6, PT, R34.reuse, 0xe2, !P1 ;  /* 0x000000e22200780c */ /* 0x040fe40004fc1670 */
[----:B------:R-:W-:-:S07]  /*e420*/  ISETP.LT.OR P4, PT, R34, 0xe2, !P0 ;  /* 0x000000e22200780c */ /* 0x000fce0004781670 */
[----:B------:R-:W-:Y:S01]  /*e430*/  @!P3 STG.E.U8 desc[UR20][R26.64+0xd8], R11 ;  /* 0x0000d80b1a00b986 */ /* 0x000fe2000c101114 */
[----:B------:R-:W-:-:S03]  /*e440*/  ISETP.LT.OR P3, PT, R34, 0xe1, !P0 ;  /* 0x000000e12200780c */ /* 0x000fc60004761670 */
[----:B------:R0:W-:Y:S01]  /*e450*/  @!P5 STG.E.U8 desc[UR20][R24.64+0xe0], R7 ;  /* 0x0000e0071800d986 */ /* 0x0001e2000c101114 */
[----:B------:R-:W-:-:S03]  /*e460*/  ISETP.LT.OR P5, PT, R34, 0xe9, !P1 ;  /* 0x000000e92200780c */ /* 0x000fc60004fa1670 */
[----:B------:R1:W-:Y:S01]  /*e470*/  @!P6 STG.E.U8 desc[UR20][R24.64+0xe1], R9 ;  /* 0x0000e1091800e986 */ /* 0x0003e2000c101114 */
[----:B------:R-:W-:Y:S02]  /*e480*/  ISETP.LT.OR P6, PT, R34, 0xea, !P1 ;  /* 0x000000ea2200780c */ /* 0x000fe40004fc1670 */
[----:B------:R-:W-:Y:S01]  /*e490*/  F2FP.SATFINITE.E5M2.F32.PACK_AB_MERGE_C R13, RZ, R4, RZ ;  /* 0x00000004ff0d723e */ /* 0x000fe200048060ff */
[----:B------:R1:W-:Y:S01]  /*e4a0*/  @!P4 STG.E.U8 desc[UR20][R26.64+0xe1], R5 ;  /* 0x0000e1051a00c986 */ /* 0x0003e2000c101114 */
[----:B0-----:R-:W-:-:S03]  /*e4b0*/  F2FP.SATFINITE.E5M2.F32.PACK_AB_MERGE_C R7, RZ, R2, RZ ;  /* 0x00000002ff07723e */ /* 0x001fc600048060ff */
[----:B------:R-:W-:Y:S01]  /*e4c0*/  @!P3 STG.E.U8 desc[UR20][R26.64+0xe0], R13 ;  /* 0x0000e00d1a00b986 */ /* 0x000fe2000c101114 */
[----:B-1----:R-:W-:-:S03]  /*e4d0*/  F2FP.SATFINITE.E5M2.F32.PACK_AB_MERGE_C R9, RZ, R3, RZ ;  /* 0x00000003ff09723e */ /* 0x002fc600048060ff */
[----:B------:R0:W-:Y:S01]  /*e4e0*/  @!P5 STG.E.U8 desc[UR20][R24.64+0xe8], R7 ;  /* 0x0000e8071800d986 */ /* 0x0001e2000c101114 */
[C---:B------:R-:W-:Y:S02]  /*e4f0*/  ISETP.LT.OR P3, PT, R34.reuse, 0xe9, !P0 ;  /* 0x000000e92200780c */ /* 0x040fe40004761670 */
[C---:B------:R-:W-:Y:S01]  /*e500*/  ISETP.LT.OR P4, PT, R34.reuse, 0xea, !P0 ;  /* 0x000000ea2200780c */ /* 0x040fe20004781670 */
[----:B------:R1:W-:Y:S01]  /*e510*/  @!P6 STG.E.U8 desc[UR20][R24.64+0xe9], R9 ;  /* 0x0000e9091800e986 */ /* 0x0003e2000c101114 */
[C---:B------:R-:W-:Y:S01]  /*e520*/  ISETP.LT.OR P5, PT, R34.reuse, 0xf1, !P1 ;  /* 0x000000f12200780c */ /* 0x040fe20004fa1670 */
[----:B------:R-:W-:Y:S01]  /*e530*/  FMUL R2, R219, UR32 ;  /* 0x00000020db027c20 */ /* 0x000fe20008400000 */
[----:B------:R-:W-:Y:S02]  /*e540*/  ISETP.LT.OR P6, PT, R34, 0xf2, !P1 ;  /* 0x000000f22200780c */ /* 0x000fe40004fc1670 */
[----:B------:R-:W-:Y:S02]  /*e550*/  F2FP.SATFINITE.E5M2.F32.PACK_AB_MERGE_C R11, RZ, R0, RZ ;  /* 0x00000000ff0b723e */ /* 0x000fe400048060ff */
[----:B------:R-:W-:-:S03]  /*e560*/  F2FP.SATFINITE.E5M2.F32.PACK_AB_MERGE_C R5, RZ, R2, RZ ;  /* 0x00000002ff05723e */ /* 0x000fc600048060ff */
[----:B------:R-:W-:Y:S01]  /*e570*/  @!P3 STG.E.U8 desc[UR20][R26.64+0xe8], R11 ;  /* 0x0000e80b1a00b986 */ /* 0x000fe2000c101114 */
[----:B------:R-:W-:-:S03]  /*e580*/  ISETP.LT.OR P3, PT, R34, 0xf1, !P0 ;  /* 0x000000f12200780c */ /* 0x000fc60004761670 */
[----:B------:R-:W-:Y:S01]  /*e590*/  @!P4 STG.E.U8 desc[UR20][R26.64+0xe9], R5 ;  /* 0x0000e9051a00c986 */ /* 0x000fe2000c101114 */
[C---:B------:R-:W-:Y:S02]  /*e5a0*/  ISETP.LT.OR P4, PT, R34.reuse, 0xf9, !P1 ;  /* 0x000000f92200780c */ /* 0x040fe40004f81670 */
[----:B------:R-:W-:Y:S01]  /*e5b0*/  ISETP.LT.OR P1, PT, R34, 0xfa, !P1 ;  /* 0x000000fa2200780c */ /* 0x000fe20004f21670 */
[----:B--2---:R-:W-:Y:S01]  /*e5c0*/  FMUL R0, R221, UR32 ;  /* 0x00000020dd007c20 */ /* 0x004fe20008400000 */
[----:B------:R-:W-:-:S04]  /*e5d0*/  FMUL R3, R220, UR32 ;  /* 0x00000020dc037c20 */ /* 0x000fc80008400000 */
[----:B0-----:R-:W-:Y:S02]  /*e5e0*/  F2FP.SATFINITE.E5M2.F32.PACK_AB_MERGE_C R7, RZ, R0, RZ ;  /* 0x00000000ff07723e */ /* 0x001fe400048060ff */
[----:B-1----:R-:W-:Y:S01]  /*e5f0*/  F2FP.SATFINITE.E5M2.F32.PACK_AB_MERGE_C R9, RZ, R3, RZ ;  /* 0x00000003ff09723e */ /* 0x002fe200048060ff */
[----:B------:R-:W-:Y:S02]  /*e600*/  FMUL R0, R222, UR32 ;  /* 0x00000020de007c20 */ /* 0x000fe40008400000 */
[----:B------:R0:W-:Y:S01]  /*e610*/  @!P5 STG.E.U8 desc[UR20][R24.64+0xf0], R7 ;  /* 0x0000f0071800d986 */ /* 0x0001e2000c101114 */
[----:B------:R-:W-:-:S03]  /*e620*/  ISETP.LT.OR P5, PT, R34, 0xf2, !P0 ;  /* 0x000000f22200780c */ /* 0x000fc600047a1670 */
[----:B------:R1:W-:Y:S01]  /*e630*/  @!P6 STG.E.U8 desc[UR20][R24.64+0xf1], R9 ;  /* 0x0000f1091800e986 */ /* 0x0003e2000c101114 */
[C---:B------:R-:W-:Y:S02]  /*e640*/  ISETP.LT.OR P6, PT, R34.reuse, 0xf9, !P0 ;  /* 0x000000f92200780c */ /* 0x040fe400047c1670 */
[----:B------:R-:W-:Y:S01]  /*e650*/  F2FP.SATFINITE.E5M2.F32.PACK_AB_MERGE_C R13, RZ, R0, RZ ;  /* 0x00000000ff0d723e */ /* 0x000fe200048060ff */
[----:B------:R-:W-:Y:S01]  /*e660*/  FMUL R0, R223, UR32 ;  /* 0x00000020df007c20 */ /* 0x000fe20008400000 */
[----:B------:R-:W-:Y:S01]  /*e670*/  ISETP.LT.OR P0, PT, R34, 0xfa, !P0 ;  /* 0x000000fa2200780c */ /* 0x000fe20004701670 */
[----:B------:R-:W-:-:S03]  /*e680*/  FMUL R2, R225, UR32 ;  /* 0x00000020e1027c20 */ /* 0x000fc60008400000 */
[----:B0-----:R-:W-:Y:S02]  /*e690*/  F2FP.SATFINITE.E5M2.F32.PACK_AB_MERGE_C R7, RZ, R0, RZ ;  /* 0x00000000ff07723e */ /* 0x001fe400048060ff */
[----:B-1----:R-:W-:Y:S01]  /*e6a0*/  F2FP.SATFINITE.E5M2.F32.PACK_AB_MERGE_C R9, RZ, R2, RZ ;  /* 0x00000002ff09723e */ /* 0x002fe200048060ff */
[----:B---3--:R-:W-:Y:S01]  /*e6b0*/  FMUL R3, R224, UR32 ;  /* 0x00000020e0037c20 */ /* 0x008fe20008400000 */
[----:B----4-:R-:W-:Y:S01]  /*e6c0*/  FMUL R4, R226, UR32 ;  /* 0x00000020e2047c20 */ /* 0x010fe20008400000 */
[----:B------:R-:W-:-:S03]  /*e6d0*/  FMUL R5, R227, UR32 ;  /* 0x00000020e3057c20 */ /* 0x000fc60008400000 */
[----:B------:R-:W-:Y:S02]  /*e6e0*/  F2FP.SATFINITE.E5M2.F32.PACK_AB_MERGE_C R3, RZ, R3, RZ ;  /* 0x00000003ff03723e */ /* 0x000fe400048060ff */
[----:B------:R-:W-:Y:S02]  /*e6f0*/  F2FP.SATFINITE.E5M2.F32.PACK_AB_MERGE_C R11, RZ, R4, RZ ;  /* 0x00000004ff0b723e */ /* 0x000fe400048060ff */
[----:B------:R-:W-:Y:S01]  /*e700*/  F2FP.SATFINITE.E5M2.F32.PACK_AB_MERGE_C R5, RZ, R5, RZ ;  /* 0x00000005ff05723e */ /* 0x000fe200048060ff */
[----:B------:R0:W-:Y:S04]  /*e710*/  @!P3 STG.E.U8 desc[UR20][R26.64+0xf0], R13 ;  /* 0x0000f00d1a00b986 */ /* 0x0001e8000c101114 */
[----:B------:R0:W-:Y:S04]  /*e720*/  @!P5 STG.E.U8 desc[UR20][R26.64+0xf1], R7 ;  /* 0x0000f1071a00d986 */ /* 0x0001e8000c101114 */
[----:B------:R0:W-:Y:S04]  /*e730*/  @!P4 STG.E.U8 desc[UR20][R24.64+0xf8], R9 ;  /* 0x0000f8091800c986 */ /* 0x0001e8000c101114 */
[----:B------:R0:W-:Y:S04]  /*e740*/  @!P1 STG.E.U8 desc[UR20][R24.64+0xf9], R3 ;  /* 0x0000f90318009986 */ /* 0x0001e8000c101114 */
[----:B------:R0:W-:Y:S04]  /*e750*/  @!P6 STG.E.U8 desc[UR20][R26.64+0xf8], R11 ;  /* 0x0000f80b1a00e986 */ /* 0x0001e8000c101114 */
[----:B------:R0:W-:Y:S02]  /*e760*/  @!P0 STG.E.U8 desc[UR20][R26.64+0xf9], R5 ;  /* 0x0000f9051a008986 */ /* 0x0001e4000c101114 */
.L_x_293:
[----:B------:R-:W-:Y:S05]  /*e770*/  BSYNC B0 ;  /* 0x0000000000007941 */ /* 0x000fea0003800000 */
.L_x_35:
[----:B------:R-:W2:Y:S01]  /*e780*/  LDL.LU R22, [R1+0x74] ;  /* 0x0000740001167983 */ /* 0x000ea20000300800 */
[----:B0----5:R-:W-:Y:S01]  /*e790*/  IMAD.U32 R3, RZ, RZ, UR12 ;  /* 0x0000000cff037e24 */ /* 0x021fe2000f8e00ff */
[----:B------:R-:W-:Y:S02]  /*e7a0*/  ULDC.64 UR6, c[0x0][0x650] ;  /* 0x0001940000067ab9 */ /* 0x000fe40000000a00 */
[----:B------:R-:W3:Y:S01]  /*e7b0*/  LDL.LU R19, [R1+0x78] ;  /* 0x0000780001137983 */ /* 0x000ee20000300800 */
[----:B------:R-:W-:Y:S01]  /*e7c0*/  IMAD.U32 R0, RZ, RZ, UR16 ;  /* 0x00000010ff007e24 */ /* 0x000fe2000f8e00ff */
[----:B------:R0:W-:Y:S01]  /*e7d0*/  SYNCS.ARRIVE.TRANS64.A1T0 RZ, [R3+UR28], RZ ;  /* 0x000000ff03ff79a7 */ /* 0x0001e2000810001c */
[----:B------:R-:W-:Y:S02]  /*e7e0*/  IMAD.U32 R2, RZ, RZ, UR16 ;  /* 0x00000010ff027e24 */ /* 0x000fe4000f8e00ff */
[----:B------:R-:W-:Y:S02]  /*e7f0*/  IMAD.MOV.U32 R4, RZ, RZ, -0x1 ;  /* 0xffffffffff047424 */ /* 0x000fe400078e00ff */
[----:B0-----:R-:W-:Y:S01]  /*e800*/  IMAD.U32 R3, RZ, RZ, UR13 ;  /* 0x0000000dff037e24 */ /* 0x001fe2000f8e00ff */
[----:B---3--:R-:W-:-:S02]  /*e810*/  LEA R19, P0, R0, R19, 0x1 ;  /* 0x0000001300137211 */ /* 0x008fc400078008ff */
[----:B------:R-:W-:Y:S02]  /*e820*/  PRMT R0, RZ, 0x7610, R0 ;  /* 0x00007610ff007816 */ /* 0x000fe40000000000 */
[----:B--2---:R-:W-:Y:S01]  /*e830*/  LEA.HI.X R22, R2, R22, R3, 0x1, P0 ;  /* 0x0000001602167211 */ /* 0x004fe200000f0c03 */
[----:B------:R-:W-:Y:S01]  /*e840*/  IMAD.MOV.U32 R2, RZ, RZ, -0x1 ;  /* 0xffffffffff027424 */ /* 0x000fe200078e00ff */
[----:B------:R0:W-:Y:S01]  /*e850*/  STL [R1+0x78], R19 ;  /* 0x0000781301007387 */ /* 0x0001e20000100800 */
[----:B------:R-:W-:Y:S01]  /*e860*/  IMAD.MOV.U32 R3, RZ, RZ, -0x1 ;  /* 0xffffffffff037424 */ /* 0x000fe200078e00ff */
[----:B------:R-:W-:Y:S02]  /*e870*/  ISETP.GE.U32.AND P0, PT, R19, UR6, PT ;  /* 0x0000000613007c0c */ /* 0x000fe4000bf06070 */
[----:B------:R0:W-:Y:S02]  /*e880*/  STL [R1+0x74], R22 ;  /* 0x0000741601007387 */ /* 0x0001e40000100800 */
[----:B------:R-:W-:-:S02]  /*e890*/  ISETP.GE.U32.AND.EX P0, PT, R22, UR7, PT, P0 ;  /* 0x0000000716007c0c */ /* 0x000fc4000bf06100 */
[----:B------:R0:W-:Y:S04]  /*e8a0*/  STL [R1+0x7c], R4 ;  /* 0x00007c0401007387 */ /* 0x0001e80000100800 */
[----:B------:R0:W-:Y:S04]  /*e8b0*/  STL [R1+0x70], R2 ;  /* 0x0000700201007387 */ /* 0x0001e80000100800 */
[----:B------:R0:W-:Y:S03]  /*e8c0*/  STL [R1+0x80], R3 ;  /* 0x0000800301007387 */ /* 0x0001e60000100800 */
[----:B------:R-:W-:Y:S05]  /*e8d0*/  @P0 BRA `(.L_x_294) ;  /* 0x0000000400740947 */ /* 0x000fea0003800000 */
[----:B------:R-:W2:Y:S01]  /*e8e0*/  S2R R14, SR_CTAID.X ;  /* 0x00000000000e7919 */ /* 0x000ea20000002500 */
[----:B------:R-:W3:Y:S01]  /*e8f0*/  LDC.64 R8, c[0x0][0x628] ;  /* 0x00018a00ff087b82 */ /* 0x000ee20000000a00 */
[----:B------:R-:W-:Y:S01]  /*e900*/  ULDC UR6, c[0x0][0x150] ;  /* 0x0000540000067ab9 */ /* 0x000fe20000000800 */
[----:B------:R-:W-:Y:S01]  /*e910*/  IMAD.MOV.U32 R6, RZ, RZ, R19 ;  /* 0x000000ffff067224 */ /* 0x000fe200078e0013 */
[----:B------:R-:W0:Y:S01]  /*e920*/  S2R R16, SR_CTAID.Y ;  /* 0x0000000000107919 */ /* 0x000e220000002600 */
[----:B------:R-:W-:-:S04]  /*e930*/  IMAD.MOV.U32 R7, RZ, RZ, R22 ;  /* 0x000000ffff077224 */ /* 0x000fc800078e0016 */
[----:B------:R-:W0:Y:S08]  /*e940*/  LDC R17, c[0x0][0x144] ;  /* 0x00005100ff117b82 */ /* 0x000e300000000800 */
[----:B------:R-:W0:Y:S08]  /*e950*/  LDC R10, c[0x0][0x630] ;  /* 0x00018c00ff0a7b82 */ /* 0x000e300000000800 */
[----:B------:R-:W0:Y:S01]  /*e960*/  LDC.64 R12, c[0x0][0x620] ;  /* 0x00018800ff0c7b82 */ /* 0x000e220000000a00 */
[----:B---3--:R-:W-:-:S04]  /*e970*/  ISETP.NE.U32.AND P0, PT, R8, RZ, PT ;  /* 0x000000ff0800720c */ /* 0x008fc80003f05070 */
[----:B------:R-:W-:Y:S02]  /*e980*/  ISETP.NE.AND.EX P0, PT, R9, RZ, PT, P0 ;  /* 0x000000ff0900720c */ /* 0x000fe40003f05300 */
[----:B--2---:R-:W-:-:S05]  /*e990*/  I2FP.F32.U32 R0, R14 ;  /* 0x0000000e00007245 */ /* 0x004fca0000201000 */
[----:B------:R-:W-:-:S04]  /*e9a0*/  FMUL R0, R0, UR6 ;  /* 0x0000000600007c20 */ /* 0x000fc80008400000 */
[----:B------:R2:W3:Y:S02]  /*e9b0*/  F2I.U32.TRUNC.NTZ R15, R0 ;  /* 0x00000000000f7305 */ /* 0x0004e4000020f000 */
[----:B------:R-:W-:Y:S05]  /*e9c0*/  @!P0 BRA `(.L_x_295) ;  /* 0x0000000000288947 */ /* 0x000fea0003800000 */
[----:B--2---:R-:W2:Y:S02]  /*e9d0*/  LDC R0, c[0x0][0x634] ;  /* 0x00018d00ff007b82 */ /* 0x004ea40000000800 */
[----:B--2---:R-:W-:-:S05]  /*e9e0*/  IADD3 R7, P0, R19, R0, RZ ;  /* 0x0000000013077210 */ /* 0x004fca0007f1e0ff */
[----:B------:R-:W-:-:S04]  /*e9f0*/  IMAD.X R11, RZ, RZ, R22, P0 ;  /* 0x000000ffff0b7224 */ /* 0x000fc800000e0616 */
[----:B0-----:R-:W-:-:S04]  /*ea00*/  IMAD.WIDE.U32 R2, R11, R8, RZ ;  /* 0x000000080b027225 */ /* 0x001fc800078e00ff */
[----:B------:R-:W-:-:S04]  /*ea10*/  IMAD.WIDE.U32 R4, P0, R7, R9, R2 ;  /* 0x0000000907047225 */ /* 0x000fc80007800002 */
[----:B------:R-:W-:-:S04]  /*ea20*/  IMAD.WIDE.U32 R2, R7, R8, RZ ;  /* 0x0000000807027225 */ /* 0x000fc800078e00ff */
[----:B------:R-:W-:Y:S01]  /*ea30*/  IMAD.X R7, RZ, RZ, RZ, P0 ;  /* 0x000000ffff077224 */ /* 0x000fe200000e06ff */
[----:B------:R-:W-:Y:S01]  /*ea40*/  IADD3 RZ, P0, R3, R4, RZ ;  /* 0x0000000403ff7210 */ /* 0x000fe20007f1e0ff */
[----:B------:R-:W-:-:S04]  /*ea50*/  IMAD.MOV.U32 R6, RZ, RZ, R5 ;  /* 0x000000ffff067224 */ /* 0x000fc800078e0005 */
[----:B------:R-:W-:-:S08]  /*ea60*/  IMAD.WIDE.U32.X R6, R11, R9, R6, P0 ;  /* 0x000000090b067225 */ /* 0x000fd000000e0406 */
.L_x_295:
[-CC-:B0-----:R-:W-:Y:S01]  /*ea70*/  SHF.R.U64 R11, R6, R10.reuse, R7.reuse ;  /* 0x0000000a060b7219 */ /* 0x181fe20000001207 */
[----:B------:R-:W0:Y:S01]  /*ea80*/  LDC.64 R20, c[0x0][0x640] ;  /* 0x00019000ff147b82 */ /* 0x000e220000000a00 */
[----:B--2---:R-:W-:Y:S01]  /*ea90*/  SHF.R.U32.HI R0, RZ, R10, R7 ;  /* 0x0000000aff007219 */ /* 0x004fe20000011607 */
[----:B------:R-:W-:Y:S01]  /*eaa0*/  IMAD.MOV.U32 R2, RZ, RZ, R19 ;  /* 0x000000ffff027224 */ /* 0x000fe200078e0013 */
[----:B------:R-:W-:Y:S01]  /*eab0*/  IADD3 R5, P0, RZ, -R11, RZ ;  /* 0x8000000bff057210 */ /* 0x000fe20007f1e0ff */
[----:B---3--:R-:W-:Y:S01]  /*eac0*/  IMAD.MOV R15, RZ, RZ, -R15 ;  /* 0x000000ffff0f7224 */ /* 0x008fe200078e0a0f */
[----:B------:R-:W-:Y:S01]  /*ead0*/  ULDC UR6, c[0x0][0x154] ;  /* 0x0000550000067ab9 */ /* 0x000fe20000000800 */
[----:B------:R-:W-:Y:S02]  /*eae0*/  IMAD.MOV.U32 R7, RZ, RZ, 0x1 ;  /* 0x00000001ff077424 */ /* 0x000fe400078e00ff */
[----:B------:R-:W2:Y:S01]  /*eaf0*/  LDC R4, c[0x0][0x618] ;  /* 0x00018600ff047b82 */ /* 0x000ea20000000800 */
[----:B------:R-:W-:-:S02]  /*eb00*/  IMAD.X R3, RZ, RZ, ~R0, P0 ;  /* 0x000000ffff037224 */ /* 0x000fc400000e0e00 */
[----:B------:R-:W-:Y:S02]  /*eb10*/  IMAD R17, R17, R15, R14 ;  /* 0x0000000f11117224 */ /* 0x000fe400078e020e */
[-C--:B------:R-:W-:Y:S02]  /*eb20*/  IMAD R0, R3, R12.reuse, RZ ;  /* 0x0000000c03007224 */ /* 0x080fe400078e02ff */
[----:B------:R-:W-:Y:S01]  /*eb30*/  IMAD.MOV.U32 R3, RZ, RZ, R22 ;  /* 0x000000ffff037224 */ /* 0x000fe200078e0016 */
[----:B------:R-:W3:Y:S01]  /*eb40*/  LDC R6, c[0x0][0x608] ;  /* 0x00018200ff067b82 */ /* 0x000ee20000000800 */
[----:B------:R-:W-:-:S04]  /*eb50*/  IMAD.WIDE.U32 R2, R5, R12, R2 ;  /* 0x0000000c05027225 */ /* 0x000fc800078e0002 */
[----:B------:R-:W-:-:S03]  /*eb60*/  IMAD R5, R5, R13, R0 ;  /* 0x0000000d05057224 */ /* 0x000fc600078e0200 */
[----:B------:R-:W5:Y:S01]  /*eb70*/  LDC R18, c[0x0][0x658] ;  /* 0x00019600ff127b82 */ /* 0x000f620000000800 */
[----:B------:R-:W-:Y:S01]  /*eb80*/  I2FP.F32.U32 R0, R16 ;  /* 0x0000001000007245 */ /* 0x000fe20000201000 */
[----:B------:R-:W-:Y:S01]  /*eb90*/  IMAD.IADD R3, R3, 0x1, R5 ;  /* 0x0000000103037824 */ /* 0x000fe200078e0205 */
[----:B0-----:R-:W-:Y:S01]  /*eba0*/  ISETP.NE.U32.AND P0, PT, R20, RZ, PT ;  /* 0x000000ff1400720c */ /* 0x001fe20003f05070 */
[----:B------:R-:W-:Y:S02]  /*ebb0*/  IMAD.MOV.U32 R5, RZ, RZ, -0x1 ;  /* 0xffffffffff057424 */ /* 0x000fe400078e00ff */
[----:B------:R-:W-:Y:S02]  /*ebc0*/  FMUL R0, R0, UR6 ;  /* 0x0000000600007c20 */ /* 0x000fe40008400000 */
[----:B------:R-:W0:Y:S01]  /*ebd0*/  LDC R15, c[0x0][0x148] ;  /* 0x00005200ff0f7b82 */ /* 0x000e220000000800 */
[----:B--2---:R-:W-:Y:S01]  /*ebe0*/  SHF.R.U64 R10, R2, R4, R3 ;  /* 0x00000004020a7219 */ /* 0x004fe20000001203 */
[----:B------:R2:W0:Y:S01]  /*ebf0*/  F2I.U32.TRUNC.NTZ R13, R0 ;  /* 0x00000000000d7305 */ /* 0x000422000020f000 */
[----:B------:R-:W-:-:S02]  /*ec00*/  ISETP.NE.AND.EX P0, PT, R21, RZ, PT, P0 ;  /* 0x000000ff1500720c */ /* 0x000fc40003f05300 */
[----:B------:R-:W-:-:S03]  /*ec10*/  SHF.R.U32.HI R3, RZ, R4, R3 ;  /* 0x00000004ff037219 */ /* 0x000fc60000011603 */
[----:B------:R-:W0:Y:S01]  /*ec20*/  LDC R14, c[0x0][0x600] ;  /* 0x00018000ff0e7b82 */ /* 0x000e220000000800 */
[-CC-:B---3--:R-:W-:Y:S02]  /*ec30*/  SHF.R.U64 R8, R10, R6.reuse, R3.reuse ;  /* 0x000000060a087219 */ /* 0x188fe40000001203 */
[----:B------:R-:W-:-:S05]  /*ec40*/  SHF.R.U32.HI R3, RZ, R6, R3 ;  /* 0x00000006ff037219 */ /* 0x000fca0000011603 */
[----:B------:R-:W3:Y:S01]  /*ec50*/  LDC R22, c[0x0][0x648] ;  /* 0x00019200ff167b82 */ /* 0x000ee20000000800 */
[-CC-:B-----5:R-:W-:Y:S02]  /*ec60*/  SHF.R.U64 R12, R8, R18.reuse, R3.reuse ;  /* 0x00000012080c7219 */ /* 0x1a0fe40000001203 */
[-C--:B------:R-:W-:Y:S02]  /*ec70*/  SHF.L.U32 R5, R5, R18.reuse, RZ ;  /* 0x0000001205057219 */ /* 0x080fe400000006ff */
[-C--:B------:R-:W-:Y:S01]  /*ec80*/  SHF.R.U32.HI R3, RZ, R18.reuse, R3 ;  /* 0x00000012ff037219 */ /* 0x080fe20000011603 */
[----:B------:R-:W-:Y:S01]  /*ec90*/  IMAD.MOV.U32 R2, RZ, RZ, R12 ;  /* 0x000000ffff027224 */ /* 0x000fe200078e000c */
[----:B------:R-:W-:Y:S01]  /*eca0*/  SHF.L.U32 R18, R7, R18, RZ ;  /* 0x0000001207127219 */ /* 0x000fe200000006ff */
[----:B------:R-:W0:Y:S01]  /*ecb0*/  LDC R23, c[0x0][0x638] ;  /* 0x00018e00ff177b82 */ /* 0x000e220000000800 */
[----:B------:R-:W-:-:S07]  /*ecc0*/  LOP3.LUT R19, RZ, R5, RZ, 0x33, !PT ;  /* 0x00000005ff137212 */ /* 0x000fce00078e33ff */
[----:B------:R-:W0:Y:S01]  /*ecd0*/  LDC R24, c[0x0][0x610] ;  /* 0x00018400ff187b82 */ /* 0x000e220000000800 */
[----:B--2---:R-:W-:Y:S05]  /*ece0*/  @!P0 BRA `(.L_x_296) ;  /* 0x0000000000288947 */ /* 0x004fea0003800000 */
        /* <DEDUP_REMOVED lines=10> */
.L_x_296:
[----:B---3--:R-:W-:Y:S01]  /*ed90*/  SHF.R.U64 R0, R2, R22, R3 ;  /* 0x0000001602007219 */ /* 0x008fe20000001203 */
[----:B0-----:R-:W-:Y:S01]  /*eda0*/  VIADD R7, R14, 0xffffffff ;  /* 0xffffffff0e077836 */ /* 0x001fe20000000000 */
[----:B------:R-:W-:Y:S01]  /*edb0*/  LOP3.LUT R5, R8, R19, RZ, 0xc0, !PT ;  /* 0x0000001308057212 */ /* 0x000fe200078ec0ff */
[----:B------:R-:W-:Y:S02]  /*edc0*/  IMAD.MOV R13, RZ, RZ, -R13 ;  /* 0x000000ffff0d7224 */ /* 0x000fe400078e0a0d */
[----:B------:R-:W-:Y:S02]  /*edd0*/  IMAD.MOV R3, RZ, RZ, -R0 ;  /* 0x000000ffff037224 */ /* 0x000fe400078e0a00 */
[----:B------:R-:W-:Y:S01]  /*ede0*/  IMAD R2, R18, R0, R5 ;  /* 0x0000000012027224 */ /* 0x000fe200078e0205 */
[----:B------:R-:W-:Y:S01]  /*edf0*/  LOP3.LUT R5, R10, R7, RZ, 0xc0, !PT ;  /* 0x000000070a057212 */ /* 0x000fe200078ec0ff */
[----:B------:R-:W-:Y:S02]  /*ee00*/  @P2 IMAD R17, R15, R13, R16 ;  /* 0x0000000d0f112224 */ /* 0x000fe400078e0210 */
[----:B------:R-:W-:-:S02]  /*ee10*/  IMAD R0, R3, R23, R12 ;  /* 0x0000001703007224 */ /* 0x000fc400078e020c */
[----:B------:R-:W-:Y:S02]  /*ee20*/  IMAD.MOV.U32 R4, RZ, RZ, 0x1 ;  /* 0x00000001ff047424 */ /* 0x000fe400078e00ff */
[----:B------:R-:W-:Y:S02]  /*ee30*/  IMAD R2, R2, R24, R17 ;  /* 0x0000001802027224 */ /* 0x000fe400078e0211 */
[----:B------:R-:W-:Y:S01]  /*ee40*/  IMAD R3, R0, R14, R5 ;  /* 0x0000000e00037224 */ /* 0x000fe200078e0205 */
[----:B------:R-:W-:-:S04]  /*ee50*/  PRMT R0, R4, 0x7610, R0 ;  /* 0x0000761004007816 */ /* 0x000fc80000000000 */
[----:B------:R-:W-:Y:S02]  /*ee60*/  SEL R4, R3, R2, !P2 ;  /* 0x0000000203047207 */ /* 0x000fe40005000000 */
[----:B------:R-:W-:-:S03]  /*ee70*/  SEL R2, R2, R3, !P2 ;  /* 0x0000000302027207 */ /* 0x000fc60005000000 */
[----:B------:R2:W-:Y:S04]  /*ee80*/  STL [R1+0x80], R4 ;  /* 0x0000800401007387 */ /* 0x0005e80000100800 */
[----:B------:R2:W-:Y:S04]  /*ee90*/  STL [R1+0x70], R11 ;  /* 0x0000700b01007387 */ /* 0x0005e80000100800 */
[----:B------:R2:W-:Y:S02]  /*eea0*/  STL [R1+0x7c], R2 ;  /* 0x00007c0201007387 */ /* 0x0005e40000100800 */
.L_x_294:
[----:B------:R-:W-:Y:S01]  /*eeb0*/  LOP3.LUT P0, RZ, R0, 0xff, RZ, 0xc0, !PT ;  /* 0x000000ff00ff7812 */ /* 0x000fe2000780c0ff */
[----:B------:R-:W-:-:S12]  /*eec0*/  ULOP3.LUT UR27, UR27, 0x1, URZ, 0x3c, !UPT ;  /* 0x000000011b1b7892 */ /* 0x000fd8000f8e3c3f */
[----:B------:R-:W-:Y:S05]  /*eed0*/  @P0 BRA `(.L_x_297) ;  /* 0xffffff2400a80947 */ /* 0x000fea000383ffff */
[----:B------:R-:W-:Y:S05]  /*eee0*/  EXIT ;  /* 0x000000000000794d */ /* 0x000fea0003800000 */
.L_x_13:
[----:B------:R-:W-:-:S08]  /*eef0*/  ISETP.NE.AND P0, PT, RZ, UR6, PT ;  /* 0x00000006ff007c0c */ /* 0x000fd0000bf05270 */
[----:B0123--:R-:W0:-:S00]  /*ef00*/  USETMAXREG.DEALLOC.CTAPOOL 0x28 ;  /* 0x00000028000079c8 */ /* 0x00fe0000080e0500 */
[----:B------:R-:W-:Y:S05]  /*ef10*/  @P0 EXIT ;  /* 0x000000000000094d */ /* 0x000fea0003800000 */
[----:B0-----:R-:W-:Y:S01]  /*ef20*/  LOP3.LUT P0, RZ, R0, 0xff, RZ, 0xc0, !PT ;  /* 0x000000ff00ff7812 */ /* 0x001fe2000780c0ff */
[----:B------:R-:W-:Y:S02]  /*ef30*/  IMAD.MOV.U32 R0, RZ, RZ, 0x1 ;  /* 0x00000001ff007424 */ /* 0x000fe400078e00ff */
[----:B------:R-:W-:-:S10]  /*ef40*/  IMAD.MOV.U32 R8, RZ, RZ, RZ ;  /* 0x000000ffff087224 */ /* 0x000fd400078e00ff */
[----:B------:R-:W-:Y:S05]  /*ef50*/  @!P0 BRA `(.L_x_298) ;  /* 0x0000000c00408947 */ /* 0x000fea0003800000 */
[----:B------:R-:W-:Y:S01]  /*ef60*/  LOP3.LUT P0, RZ, R3, 0x1f, RZ, 0xc0, !PT ;  /* 0x0000001f03ff7812 */ /* 0x000fe2000780c0ff */
[----:B------:R-:W-:Y:S01]  /*ef70*/  ULDC UR5, c[0x0][0x658] ;  /* 0x0001960000057ab9 */ /* 0x000fe20000000800 */
[----:B------:R-:W-:Y:S01]  /*ef80*/  UMOV UR6, 0xffffffff ;  /* 0xffffffff00067882 */ /* 0x000fe20000000000 */
[----:B------:R-:W-:Y:S01]  /*ef90*/  BSSY B0, `(.L_x_298) ;  /* 0x00000cc000007945 */ /* 0x000fe20003800000 */
[----:B------:R-:W-:Y:S01]  /*efa0*/  USHF.L.U32 UR6, UR6, UR5, URZ ;  /* 0x0000000506067299 */ /* 0x000fe2000800063f */
[C---:B------:R-:W-:Y:S01]  /*efb0*/  ISETP.NE.AND P3, PT, R2.reuse, RZ, PT ;  /* 0x000000ff0200720c */ /* 0x040fe20003f65270 */
[----:B------:R-:W-:Y:S01]  /*efc0*/  IMAD.MOV.U32 R9, RZ, RZ, 0x1 ;  /* 0x00000001ff097424 */ /* 0x000fe200078e00ff */
[----:B------:R-:W-:Y:S01]  /*efd0*/  ISETP.NE.OR P0, PT, R2, RZ, !P0 ;  /* 0x000000ff0200720c */ /* 0x000fe20004705670 */
[----:B------:R-:W-:Y:S01]  /*efe0*/  IMAD.MOV.U32 R0, RZ, RZ, 0x1 ;  /* 0x00000001ff007424 */ /* 0x000fe200078e00ff */
[----:B------:R-:W-:Y:S01]  /*eff0*/  ULDC UR4, c[0x0][0x600] ;  /* 0x0001800000047ab9 */ /* 0x000fe20000000800 */
[----:B------:R-:W-:Y:S01]  /*f000*/  IMAD.MOV.U32 R8, RZ, RZ, RZ ;  /* 0x000000ffff087224 */ /* 0x000fe200078e00ff */
[----:B------:R-:W-:Y:S01]  /*f010*/  UMOV UR7, 0x1 ;  /* 0x0000000100077882 */ /* 0x000fe20000000000 */
[----:B------:R-:W-:-:S02]  /*f020*/  UIADD3 UR26, UR14, 0x1, URZ ;  /* 0x000000010e1a7890 */ /* 0x000fc4000fffe03f */
[----:B------:R-:W-:Y:S02]  /*f030*/  ULOP3.LUT UR27, UR15, 0x2, URZ, 0xfc, !UPT ;  /* 0x000000020f1b7892 */ /* 0x000fe4000f8efc3f */
[----:B------:R-:W-:Y:S02]  /*f040*/  UIADD3 UR20, UR4, -0x1, URZ ;  /* 0xffffffff04147890 */ /* 0x000fe4000fffe03f */
[----:B------:R-:W-:Y:S02]  /*f050*/  USHF.L.U32 UR22, UR7, UR5, URZ ;  /* 0x0000000507167299 */ /* 0x000fe4000800063f */
[----:B------:R-:W-:Y:S01]  /*f060*/  ULOP3.LUT UR21, URZ, UR6, URZ, 0x33, !UPT ;  /* 0x000000063f157292 */ /* 0x000fe2000f8e333f */
[----:B------:R-:W-:-:S11]  /*f070*/  ULDC.64 UR24, c[0x0][0x198] ;  /* 0x0000660000187ab9 */ /* 0x000fd60000000a00 */
.L_x_310:
[----:B------:R-:W-:-:S03]  /*f080*/  UMOV UR4, 0xffffffff ;  /* 0xffffffff00047882 */ /* 0x000fc60000000000 */
[----:B01----:R-:W-:Y:S05]  /*f090*/  BRA.DIV UR4, `(.L_x_299) ;  /* 0x0000001204407947 */ /* 0x003fea000b800000 */
[----:B------:R-:W-:-:S13]  /*f0a0*/  ELECT P1, URZ, PT ;  /* 0x00000000003f782f */ /* 0x000fda0003820000 */
.L_x_324:
[----:B------:R-:W0:Y:S01]  /*f0b0*/  LDC R2, c[0x0][0x28c] ;  /* 0x0000a300ff027b82 */ /* 0x000e220000000800 */
[----:B------:R-:W-:Y:S01]  /*f0c0*/  BSSY B1, `(.L_x_300) ;  /* 0x000003b000017945 */ /* 0x000fe20003800000 */
[----:B0-----:R-:W-:-:S13]  /*f0d0*/  ISETP.LT.OR P1, PT, R2, 0x1, !P1 ;  /* 0x000000010200780c */ /* 0x001fda0004f21670 */
[----:B------:R-:W-:Y:S05]  /*f0e0*/  @P1 BRA `(.L_x_301) ;  /* 0x0000000000e01947 */ /* 0x000fea0003800000 */
[----:B------:R-:W2:Y:S04]  /*f0f0*/  LDL.LU R4, [R1+0x80] ;  /* 0x0000800001047983 */ /* 0x000ea80000300800 */
[----:B------:R-:W3:Y:S01]  /*f100*/  LDL.LU R3, [R1+0x7c] ;  /* 0x00007c0001037983 */ /* 0x000ee20000300800 */
[----:B------:R-:W-:Y:S02]  /*f110*/  IMAD.MOV.U32 R12, RZ, RZ, RZ ;  /* 0x000000ffff0c7224 */ /* 0x000fe400078e00ff */
[----:B------:R-:W-:Y:S02]  /*f120*/  IMAD.U32 R13, RZ, RZ, UR26 ;  /* 0x0000001aff0d7e24 */ /* 0x000fe4000f8e00ff */
[----:B------:R-:W-:Y:S02]  /*f130*/  IMAD.MOV.U32 R2, RZ, RZ, R0 ;  /* 0x000000ffff027224 */ /* 0x000fe400078e0000 */
[----:B--2---:R-:W-:-:S02]  /*f140*/  IMAD.SHL.U32 R6, R4, 0x100, RZ ;  /* 0x0000010004067824 */ /* 0x004fc400078e00ff */
[----:B---3--:R-:W-:Y:S02]  /*f150*/  IMAD.SHL.U32 R7, R3, 0x40, RZ ;  /* 0x0000004003077824 */ /* 0x008fe400078e00ff */
[----:B------:R-:W-:-:S07]  /*f160*/  IMAD.MOV.U32 R3, RZ, RZ, R8 ;  /* 0x000000ffff037224 */ /* 0x000fce00078e0008 */
.L_x_305:
[----:B------:R-:W0:Y:S01]  /*f170*/  S2R R5, SR_CgaCtaId ;  /* 0x0000000000057919 */ /* 0x000e220000008800 */
[----:B------:R-:W-:-:S04]  /*f180*/  MOV R4, 0x400 ;  /* 0x0000040000047802 */ /* 0x000fc80000000f00 */
[----:B0-----:R-:W-:Y:S02]  /*f190*/  LEA R10, R5, R4, 0x18 ;  /* 0x00000004050a7211 */ /* 0x001fe400078ec0ff */
[----:B------:R-:W-:Y:S01]  /*f1a0*/  SHF.L.U32 R4, R2, 0x1f, RZ ;  /* 0x0000001f02047819 */ /* 0x000fe200000006ff */
[----:B------:R-:W0:Y:S02]  /*f1b0*/  @!P3 LDC R5, c[0x0][0x500] ;  /* 0x00014000ff05bb82 */ /* 0x000e240000000800 */
[----:B------:R-:W-:-:S04]  /*f1c0*/  IMAD R11, R3, 0x8, R10 ;  /* 0x00000008030b7824 */ /* 0x000fc800078e020a */
[----:B------:R-:W1:Y:S02]  /*f1d0*/  SYNCS.PHASECHK.TRANS64.TRYWAIT P1, [R11+URZ+0x28], R4 ;  /* 0x000028040b0075a7 */ /* 0x000e64000802017f */
[----:B-1----:R-:W-:Y:S05]  /*f1e0*/  @!P1 BRA `(.L_x_302) ;  /* 0x00000010000c9947 */ /* 0x002fea0003800000 */
.L_x_325:
[----:B------:R-:W-:Y:S01]  /*f1f0*/  UPRMT UR4, UR27, 0x9910, URZ ;  /* 0x000099101b047896 */ /* 0x000fe2000800003f */
[----:B0-----:R0:W-:Y:S03]  /*f200*/  @!P3 SYNCS.ARRIVE.TRANS64 RZ, [R11+URZ], R5 ;  /* 0x000000050bffb9a7 */ /* 0x0011e6000800003f */
[----:B------:R-:W-:-:S06]  /*f210*/  UISETP.NE.AND UP0, UPT, UR4, 0x2, UPT ;  /* 0x000000020400788c */ /* 0x000fcc000bf05270 */
[----:B------:R-:W-:-:S13]  /*f220*/  PLOP3.LUT P1, PT, PT, PT, UP0, 0x80, 0x0 ;  /* 0x000000000000781c */ /* 0x000fda0003f2f008 */
[----:B0-----:R-:W-:Y:S05]  /*f230*/  @P1 BRA `(.L_x_303) ;  /* 0x0000000000041947 */ /* 0x001fea0003800000 */
[----:B------:R-:W-:Y:S01]  /*f240*/  BPT.TRAP 0x1 ;  /* 0x000000040000795c */ /* 0x000fe20000300000 */
.L_x_303:
[----:B------:R-:W-:Y:S05]  /*f250*/  @P0 BRA `(.L_x_304) ;  /* 0x0000000000040947 */ /* 0x000fea0003800000 */
[----:B------:R-:W-:Y:S01]  /*f260*/  BPT.TRAP 0x1 ;  /* 0x000000040000795c */ /* 0x000fe20000300000 */
.L_x_304:
[----:B------:R-:W2:Y:S01]  /*f270*/  LDL R5, [R1+0x70] ;  /* 0x0000700001057983 */ /* 0x000ea20000100800 */
[--C-:B-1----:R-:W-:Y:S01]  /*f280*/  IMAD R4, R3, 0x2000, R10.reuse ;  /* 0x0000200003047824 */ /* 0x102fe200078e020a */
[----:B------:R-:W-:Y:S01]  /*f290*/  R2UR UR9, R11 ;  /* 0x000000000b0972ca */ /* 0x000fe200000e0000 */
[----:B------:R-:W-:Y:S01]  /*f2a0*/  IMAD R10, R3, 0x8000, R10 ;  /* 0x00008000030a7824 */ /* 0x000fe200078e020a */
[----:B------:R-:W-:Y:S01]  /*f2b0*/  UIADD3 UR4, UP0, UR24, 0xf0, URZ ;  /* 0x000000f018047890 */ /* 0x000fe2000ff1e03f */
[----:B------:R-:W-:Y:S01]  /*f2c0*/  VIADD R13, R13, 0xffffffff ;  /* 0xffffffff0d0d7836 */ /* 0x000fe20000000000 */
[----:B------:R-:W-:Y:S01]  /*f2d0*/  R2UR UR5, R4 ;  /* 0x00000000040572ca */ /* 0x000fe200000e0000 */
[----:B------:R-:W-:Y:S01]  /*f2e0*/  UIADD3 UR28, UP1, UR24, 0x1f0, URZ ;  /* 0x000001f0181c7890 */ /* 0x000fe2000ff3e03f */
[----:B------:R-:W-:Y:S01]  /*f2f0*/  R2UR UR8, R10 ;  /* 0x000000000a0872ca */ /* 0x000fe200000e0000 */
[----:B------:R-:W-:Y:S01]  /*f300*/  VIADD R3, R3, 0x1 ;  /* 0x0000000103037836 */ /* 0x000fe20000000000 */
[----:B------:R-:W-:Y:S01]  /*f310*/  R2UR UR11, R7 ;  /* 0x00000000070b72ca */ /* 0x000fe200000e0000 */
[----:B------:R-:W-:Y:S01]  /*f320*/  UIADD3.X UR29, URZ, UR25, URZ, UP1, !UPT ;  /* 0x000000193f1d7290 */ /* 0x000fe20008ffe43f */
[----:B------:R-:W-:Y:S01]  /*f330*/  R2UR UR10, R12 ;  /* 0x000000000c0a72ca */ /* 0x000fe200000e0000 */
[----:B------:R-:W-:Y:S01]  /*f340*/  UMOV UR6, 0x0 ;  /* 0x0000000000067882 */ /* 0x000fe20000000000 */
[----:B------:R-:W-:Y:S01]  /*f350*/  R2UR UR23, R6 ;  /* 0x00000000061772ca */ /* 0x000fe200000e0000 */
[----:B------:R-:W-:Y:S01]  /*f360*/  UMOV UR7, 0x10000000 ;  /* 0x1000000000077882 */ /* 0x000fe20000000000 */
[----:B------:R-:W-:Y:S01]  /*f370*/  ISETP.GT.AND P4, PT, R13, 0x1, PT ;  /* 0x000000010d00780c */ /* 0x000fe20003f84270 */
[----:B------:R-:W-:Y:S01]  /*f380*/  VIADD R12, R12, 0x80 ;  /* 0x000000800c0c7836 */ /* 0x000fe20000000000 */
[----:B------:R-:W-:Y:S01]  /*f390*/  ISETP.NE.AND P1, PT, R3, 0x5, PT ;  /* 0x000000050300780c */ /* 0x000fe20003f25270 */
[----:B------:R-:W-:-:S02]  /*f3a0*/  UIADD3 UR18, UR5, 0x180, URZ ;  /* 0x0000018005127890 */ /* 0x000fc4000fffe03f */
[----:B------:R-:W-:Y:S01]  /*f3b0*/  UIADD3.X UR5, URZ, UR25, URZ, UP0, !UPT ;  /* 0x000000193f057290 */ /* 0x000fe200087fe43f */
[----:B------:R-:W-:Y:S01]  /*f3c0*/  SEL R3, R3, RZ, P1 ;  /* 0x000000ff03037207 */ /* 0x000fe20000800000 */
[----:B------:R-:W-:-:S03]  /*f3d0*/  UIADD3 UR19, UR8, 0xa180, URZ ;  /* 0x0000a18008137890 */ /* 0x000fc6000fffe03f */
[----:B------:R-:W-:Y:S01]  /*f3e0*/  UMOV UR8, UR18 ;  /* 0x0000001200087c82 */ /* 0x000fe20008000000 */
[----:B--2---:R-:W-:Y:S02]  /*f3f0*/  R2UR UR12, R5 ;  /* 0x00000000050c72ca */ /* 0x004fe400000e0000 */
[----:B------:R-:W-:-:S04]  /*f400*/  SEL R5, RZ, 0x1, P1 ;  /* 0x00000001ff057807 */ /* 0x000fc80000800000 */
[----:B------:R-:W-:-:S07]  /*f410*/  LOP3.LUT R2, R2, R5, RZ, 0x3c, !PT ;  /* 0x0000000502027212 */ /* 0x000fce00078e3cff */
[----:B------:R0:W-:Y:S02]  /*f420*/  UTMALDG.3D [UR8], [UR4], desc[UR6] ;  /* 0x00000608040075b4 */ /* 0x0001e40008011000 */
[----:B0-----:R-:W-:Y:S01]  /*f430*/  UMOV UR8, UR19 ;  /* 0x0000001300087c82 */ /* 0x001fe20008000000 */
[----:B------:R-:W-:Y:S02]  /*f440*/  UMOV UR11, UR23 ;  /* 0x00000017000b7c82 */ /* 0x000fe40008000000 */
[----:B------:R0:W-:Y:S02]  /*f450*/  UTMALDG.3D [UR8], [UR28], desc[UR6] ;  /* 0x000006081c0075b4 */ /* 0x0001e40008011000 */
[----:B0-----:R-:W-:Y:S05]  /*f460*/  @P4 BRA `(.L_x_305) ;  /* 0xfffffffc00404947 */ /* 0x001fea000383ffff */
.L_x_301:
[----:B------:R-:W-:Y:S05]  /*f470*/  BSYNC B1 ;  /* 0x0000000000017941 */ /* 0x000fea0003800000 */
.L_x_300:
[----:B------:R-:W2:Y:S01]  /*f480*/  LDL.LU R15, [R1+0x74] ;  /* 0x00007400010f7983 */ /* 0x000ea20000300800 */
[----:B------:R-:W-:Y:S01]  /*f490*/  LOP3.LUT P5, RZ, R9, 0xff, RZ, 0xc0, !PT ;  /* 0x000000ff09ff7812 */ /* 0x000fe200078ac0ff */
[----:B------:R-:W-:Y:S01]  /*f4a0*/  VIADD R8, R8, UR14 ;  /* 0x0000000e08087c36 */ /* 0x000fe20008000000 */
[----:B------:R-:W-:Y:S01]  /*f4b0*/  UISETP.GE.U32.AND UP0, UPT, UR14, 0x5, UPT ;  /* 0x000000050e00788c */ /* 0x000fe2000bf06070 */
[----:B------:R-:W3:Y:S01]  /*f4c0*/  LDL.LU R14, [R1+0x78] ;  /* 0x00007800010e7983 */ /* 0x000ee20000300800 */
[----:B------:R-:W-:Y:S01]  /*f4d0*/  IMAD.U32 R5, RZ, RZ, UR14 ;  /* 0x0000000eff057e24 */ /* 0x000fe2000f8e00ff */
[----:B------:R-:W-:Y:S01]  /*f4e0*/  ULDC.64 UR4, c[0x0][0x650] ;  /* 0x0001940000047ab9 */ /* 0x000fe20000000a00 */
[----:B------:R-:W-:Y:S01]  /*f4f0*/  ISETP.GT.U32.AND P1, PT, R8, 0x4, PT ;  /* 0x000000040800780c */ /* 0x000fe20003f24070 */
[----:B------:R-:W-:Y:S01]  /*f500*/  BSSY B1, `(.L_x_306) ;  /* 0x0000072000017945 */ /* 0x000fe20003800000 */
[----:B------:R-:W-:Y:S02]  /*f510*/  PLOP3.LUT P4, PT, PT, PT, UP0, 0x80, 0x0 ;  /* 0x000000000000781c */ /* 0x000fe40003f8f008 */
[----:B------:R-:W-:-:S02]  /*f520*/  ISETP.LT.U32.AND P1, PT, R5, 0x5, P1 ;  /* 0x000000050500780c */ /* 0x000fc40000f21070 */
[----:B------:R-:W-:Y:S01]  /*f530*/  PRMT R9, RZ, 0x7610, R9 ;  /* 0x00007610ff097816 */ /* 0x000fe20000000009 */
[----:B------:R-:W0:Y:S01]  /*f540*/  @P5 S2R R3, SR_CgaCtaId ;  /* 0x0000000000035919 */ /* 0x000e220000008800 */
[----:B------:R-:W-:-:S04]  /*f550*/  @P5 MOV R2, 0x400 ;  /* 0x0000040000025802 */ /* 0x000fc80000000f00 */
[----:B0-----:R-:W-:Y:S01]  /*f560*/  @P5 LEA R4, R3, R2, 0x18 ;  /* 0x0000000203045211 */ /* 0x001fe200078ec0ff */
[----:B------:R-:W-:-:S03]  /*f570*/  IMAD.WIDE.U32 R2, R8, -0x33333333, RZ ;  /* 0xcccccccd08027825 */ /* 0x000fc600078e00ff */
[----:B------:R0:W-:Y:S02]  /*f580*/  @P5 SYNCS.ARRIVE.TRANS64.A1T0 RZ, [R4+URZ+0x88], RZ ;  /* 0x000088ff04ff59a7 */ /* 0x0001e4000810003f */
[----:B------:R-:W-:Y:S02]  /*f590*/  SHF.R.U32.HI R5, RZ, 0x2, R3 ;  /* 0x00000002ff057819 */ /* 0x000fe40000011603 */
[----:B------:R-:W-:Y:S02]  /*f5a0*/  SEL R3, RZ, 0x1, !P1 ;  /* 0x00000001ff037807 */ /* 0x000fe40004800000 */
[----:B------:R-:W-:Y:S01]  /*f5b0*/  PRMT R2, RZ, 0x7610, R2 ;  /* 0x00007610ff027816 */ /* 0x000fe20000000002 */
[----:B------:R-:W-:Y:S01]  /*f5c0*/  IMAD R8, R5, -0x5, R8 ;  /* 0xfffffffb05087824 */ /* 0x000fe200078e0208 */
[----:B------:R-:W-:Y:S01]  /*f5d0*/  LOP3.LUT R0, R0, R3, RZ, 0x3c, !PT ;  /* 0x0000000300007212 */ /* 0x000fe200078e3cff */
[----:B0-----:R-:W-:Y:S02]  /*f5e0*/  IMAD.MOV.U32 R4, RZ, RZ, -0x1 ;  /* 0xffffffffff047424 */ /* 0x001fe400078e00ff */
[----:B------:R-:W-:Y:S01]  /*f5f0*/  IMAD.MOV.U32 R3, RZ, RZ, -0x1 ;  /* 0xffffffffff037424 */ /* 0x000fe200078e00ff */
[----:B------:R-:W-:Y:S01]  /*f600*/  @P4 LOP3.LUT R0, R0, 0x1, R5, 0x78, !PT ;  /* 0x0000000100004812 */ /* 0x000fe200078e7805 */
[----:B------:R-:W-:Y:S01]  /*f610*/  IMAD.MOV.U32 R5, RZ, RZ, -0x1 ;  /* 0xffffffffff057424 */ /* 0x000fe200078e00ff */
[----:B---3--:R-:W-:-:S04]  /*f620*/  IADD3 R14, P5, R14, UR16, RZ ;  /* 0x000000100e0e7c10 */ /* 0x008fc8000ffbe0ff */
[----:B--2---:R-:W-:Y:S01]  /*f630*/  IADD3.X R15, R15, UR13, RZ, P5, !PT ;  /* 0x0000000d0f0f7c10 */ /* 0x004fe2000affe4ff */
[----:B------:R0:W-:Y:S01]  /*f640*/  STL [R1+0x78], R14 ;  /* 0x0000780e01007387 */ /* 0x0001e20000100800 */
[----:B------:R-:W-:-:S03]  /*f650*/  ISETP.GE.U32.AND P1, PT, R14, UR4, PT ;  /* 0x000000040e007c0c */ /* 0x000fc6000bf26070 */
[----:B------:R0:W-:Y:S01]  /*f660*/  STL [R1+0x74], R15 ;  /* 0x0000740f01007387 */ /* 0x0001e20000100800 */
[----:B------:R-:W-:-:S03]  /*f670*/  ISETP.GE.U32.AND.EX P1, PT, R15, UR5, PT, P1 ;  /* 0x000000050f007c0c */ /* 0x000fc6000bf26110 */
[----:B------:R0:W-:Y:S04]  /*f680*/  STL [R1+0x7c], R5 ;  /* 0x00007c0501007387 */ /* 0x0001e80000100800 */
[----:B------:R0:W-:Y:S04]  /*f690*/  STL [R1+0x80], R4 ;  /* 0x0000800401007387 */ /* 0x0001e80000100800 */
[----:B------:R0:W-:Y:S02]  /*f6a0*/  STL [R1+0x70], R3 ;  /* 0x0000700301007387 */ /* 0x0001e40000100800 */
[----:B------:R-:W-:Y:S05]  /*f6b0*/  @P1 BRA `(.L_x_307) ;  /* 0x0000000400581947 */ /* 0x000fea0003800000 */
[----:B------:R-:W-:Y:S01]  /*f6c0*/  ULDC.64 UR4, c[0x0][0x628] ;  /* 0x00018a0000047ab9 */ /* 0x000fe20000000a00 */
[----:B------:R-:W1:Y:S01]  /*f6d0*/  S2R R12, SR_CTAID.X ;  /* 0x00000000000c7919 */ /* 0x000e620000002500 */
[----:B------:R-:W-:Y:S01]  /*f6e0*/  ISETP.NE.U32.AND P1, PT, RZ, UR4, PT ;  /* 0x00000004ff007c0c */ /* 0x000fe2000bf25070 */
[----:B------:R-:W-:Y:S01]  /*f6f0*/  ULDC UR7, c[0x0][0x630] ;  /* 0x00018c0000077ab9 */ /* 0x000fe20000000800 */
[----:B------:R-:W-:Y:S01]  /*f700*/  IMAD.MOV.U32 R2, RZ, RZ, R14 ;  /* 0x000000ffff027224 */ /* 0x000fe200078e000e */
[----:B------:R-:W2:Y:S01]  /*f710*/  S2R R10, SR_CTAID.Y ;  /* 0x00000000000a7919 */ /* 0x000ea20000002600 */
[----:B------:R-:W-:Y:S01]  /*f720*/  ISETP.NE.AND.EX P1, PT, RZ, UR5, PT, P1 ;  /* 0x00000005ff007c0c */ /* 0x000fe2000bf25310 */
[----:B0-----:R-:W-:-:S12]  /*f730*/  IMAD.MOV.U32 R3, RZ, RZ, R15 ;  /* 0x000000ffff037224 */ /* 0x001fd800078e000f */
[----:B------:R-:W-:Y:S05]  /*f740*/  @!P1 BRA `(.L_x_308) ;  /* 0x0000000000289947 */ /* 0x000fea0003800000 */
[----:B------:R-:W-:Y:S02]  /*f750*/  ULDC UR6, c[0x0][0x634] ;  /* 0x00018d0000067ab9 */ /* 0x000fe40000000800 */
[----:B------:R-:W-:-:S05]  /*f760*/  IADD3 R7, P1, R14, UR6, RZ ;  /* 0x000000060e077c10 */ /* 0x000fca000ff3e0ff */
[----:B------:R-:W-:-:S04]  /*f770*/  IMAD.X R11, RZ, RZ, R15, P1 ;  /* 0x000000ffff0b7224 */ /* 0x000fc800008e060f */
[----:B------:R-:W-:-:S04]  /*f780*/  IMAD.WIDE.U32 R4, R11, UR4, RZ ;  /* 0x000000040b047c25 */ /* 0x000fc8000f8e00ff */
[----:B------:R-:W-:-:S04]  /*f790*/  IMAD.WIDE.U32 R4, P1, R7, UR5, R4 ;  /* 0x0000000507047c25 */ /* 0x000fc8000f820004 */
[----:B------:R-:W-:-:S04]  /*f7a0*/  IMAD.WIDE.U32 R6, R7, UR4, RZ ;  /* 0x0000000407067c25 */ /* 0x000fc8000f8e00ff */
[----:B------:R-:W-:Y:S01]  /*f7b0*/  IMAD.X R3, RZ, RZ, RZ, P1 ;  /* 0x000000ffff037224 */ /* 0x000fe200008e06ff */
[----:B------:R-:W-:Y:S01]  /*f7c0*/  IADD3 RZ, P1, R7, R4, RZ ;  /* 0x0000000407ff7210 */ /* 0x000fe20007f3e0ff */
[----:B------:R-:W-:-:S04]  /*f7d0*/  IMAD.MOV.U32 R2, RZ, RZ, R5 ;  /* 0x000000ffff027224 */ /* 0x000fc800078e0005 */
[----:B------:R-:W-:-:S08]  /*f7e0*/  IMAD.WIDE.U32.X R2, R11, UR5, R2, P1 ;  /* 0x000000050b027c25 */ /* 0x000fd000088e0402 */
.L_x_308:
[--C-:B------:R-:W-:Y:S01]  /*f7f0*/  SHF.R.U64 R11, R2, UR7, R3.reuse ;  /* 0x00000007020b7c19 */ /* 0x100fe20008001203 */
[----:B------:R-:W-:Y:S01]  /*f800*/  ULDC.64 UR4, c[0x0][0x620] ;  /* 0x0001880000047ab9 */ /* 0x000fe20000000a00 */
[----:B------:R-:W-:Y:S01]  /*f810*/  SHF.R.U32.HI R2, RZ, UR7, R3 ;  /* 0x00000007ff027c19 */ /* 0x000fe20008011603 */
[----:B------:R-:W-:Y:S01]  /*f820*/  IMAD.MOV.U32 R3, RZ, RZ, R15 ;  /* 0x000000ffff037224 */ /* 0x000fe200078e000f */
[----:B------:R-:W-:Y:S01]  /*f830*/  IADD3 R5, P1, RZ, -R11, RZ ;  /* 0x8000000bff057210 */ /* 0x000fe20007f3e0ff */
[----:B------:R-:W0:Y:S01]  /*f840*/  LDC R7, c[0x0][0x144] ;  /* 0x00005100ff077b82 */ /* 0x000e220000000800 */
[----:B-1----:R-:W-:Y:S01]  /*f850*/  I2FP.F32.U32 R6, R12 ;  /* 0x0000000c00067245 */ /* 0x002fe20000201000 */
[----:B------:R-:W-:Y:S01]  /*f860*/  ULDC.64 UR8, c[0x0][0x640] ;  /* 0x0001900000087ab9 */ /* 0x000fe20000000a00 */
[----:B------:R-:W-:Y:S01]  /*f870*/  ULDC UR6, c[0x0][0x608] ;  /* 0x0001820000067ab9 */ /* 0x000fe20000000800 */
[----:B------:R-:W-:Y:S01]  /*f880*/  IMAD.X R2, RZ, RZ, ~R2, P1 ;  /* 0x000000ffff027224 */ /* 0x000fe200008e0e02 */
[----:B------:R-:W-:-:S03]  /*f890*/  ISETP.NE.U32.AND P1, PT, RZ, UR8, PT ;  /* 0x00000008ff007c0c */ /* 0x000fc6000bf25070 */
[----:B------:R-:W-:Y:S01]  /*f8a0*/  IMAD R4, R2, UR4, RZ ;  /* 0x0000000402047c24 */ /* 0x000fe2000f8e02ff */
[----:B------:R-:W1:Y:S01]  /*f8b0*/  LDC R15, c[0x0][0x148] ;  /* 0x00005200ff0f7b82 */ /* 0x000e620000000800 */
[----:B------:R-:W-:Y:S01]  /*f8c0*/  IMAD.MOV.U32 R2, RZ, RZ, R14 ;  /* 0x000000ffff027224 */ /* 0x000fe200078e000e */
[----:B------:R-:W-:-:S03]  /*f8d0*/  ISETP.NE.AND.EX P1, PT, RZ, UR9, PT, P1 ;  /* 0x00000009ff007c0c */ /* 0x000fc6000bf25310 */
[----:B------:R-:W-:Y:S01]  /*f8e0*/  IMAD.WIDE.U32 R2, R5, UR4, R2 ;  /* 0x0000000405027c25 */ /* 0x000fe2000f8e0002 */
[----:B------:R-:W-:-:S03]  /*f8f0*/  ULDC UR4, c[0x0][0x150] ;  /* 0x0000540000047ab9 */ /* 0x000fc60000000800 */
[----:B------:R-:W-:Y:S01]  /*f900*/  FMUL R6, R6, UR4 ;  /* 0x0000000406067c20 */ /* 0x000fe20008400000 */
[----:B------:R-:W-:Y:S01]  /*f910*/  IMAD R5, R5, UR5, R4 ;  /* 0x0000000505057c24 */ /* 0x000fe2000f8e0204 */
[----:B------:R-:W-:Y:S01]  /*f920*/  ULDC UR4, c[0x0][0x618] ;  /* 0x0001860000047ab9 */ /* 0x000fe20000000800 */
[----:B------:R-:W-:Y:S02]  /*f930*/  ULDC UR5, c[0x0][0x154] ;  /* 0x0000550000057ab9 */ /* 0x000fe40000000800 */
[----:B------:R-:W-:Y:S01]  /*f940*/  IMAD.IADD R3, R3, 0x1, R5 ;  /* 0x0000000103037824 */ /* 0x000fe200078e0205 */
[----:B------:R-:W3:Y:S04]  /*f950*/  F2I.U32.TRUNC.NTZ R6, R6 ;  /* 0x0000000600067305 */ /* 0x000ee8000020f000 */
[----:B------:R-:W-:-:S02]  /*f960*/  SHF.R.U64 R13, R2, UR4, R3 ;  /* 0x00000004020d7c19 */ /* 0x000fc40008001203 */
[----:B--2---:R-:W-:-:S05]  /*f970*/  I2FP.F32.U32 R2, R10 ;  /* 0x0000000a00027245 */ /* 0x004fca0000201000 */
[----:B------:R-:W-:Y:S01]  /*f980*/  FMUL R4, R2, UR5 ;  /* 0x0000000502047c20 */ /* 0x000fe20008400000 */
[----:B------:R-:W-:Y:S01]  /*f990*/  SHF.R.U32.HI R2, RZ, UR4, R3 ;  /* 0x00000004ff027c19 */ /* 0x000fe20008011603 */
[----:B------:R-:W-:Y:S02]  /*f9a0*/  ULDC UR4, c[0x0][0x658] ;  /* 0x0001960000047ab9 */ /* 0x000fe40000000800 */
[----:B------:R2:W4:Y:S01]  /*f9b0*/  F2I.U32.TRUNC.NTZ R18, R4 ;  /* 0x0000000400127305 */ /* 0x000522000020f000 */
[----:B------:R-:W-:Y:S01]  /*f9c0*/  SHF.R.U64 R16, R13, UR6, R2 ;  /* 0x000000060d107c19 */ /* 0x000fe20008001202 */
[----:B---3--:R-:W-:Y:S01]  /*f9d0*/  IMAD.MOV R6, RZ, RZ, -R6 ;  /* 0x000000ffff067224 */ /* 0x008fe200078e0a06 */
[----:B------:R-:W-:-:S03]  /*f9e0*/  SHF.R.U32.HI R3, RZ, UR6, R2 ;  /* 0x00000006ff037c19 */ /* 0x000fc60008011602 */
[----:B0-----:R-:W-:Y:S01]  /*f9f0*/  IMAD R12, R7, R6, R12 ;  /* 0x00000006070c7224 */ /* 0x001fe200078e020c */
[--C-:B------:R-:W-:Y:S02]  /*fa00*/  SHF.R.U64 R14, R16, UR4, R3.reuse ;  /* 0x00000004100e7c19 */ /* 0x100fe40008001203 */
[----:B------:R-:W-:-:S03]  /*fa10*/  SHF.R.U32.HI R3, RZ, UR4, R3 ;  /* 0x00000004ff037c19 */ /* 0x000fc60008011603 */
[----:B------:R-:W-:Y:S01]  /*fa20*/  IMAD.MOV.U32 R2, RZ, RZ, R14 ;  /* 0x000000ffff027224 */ /* 0x000fe200078e000e */
[----:B--2-4-:R-:W-:Y:S06]  /*fa30*/  @!P1 BRA `(.L_x_309) ;  /* 0x0000000000289947 */ /* 0x014fec0003800000 */
        /* <DEDUP_REMOVED lines=10> */
.L_x_309:
[----:B------:R-:W-:Y:S01]  /*fae0*/  ULDC UR4, c[0x0][0x648] ;  /* 0x0001920000047ab9 */ /* 0x000fe20000000800 */
[----:B------:R-:W-:Y:S01]  /*faf0*/  IMAD.MOV R18, RZ, RZ, -R18 ;  /* 0x000000ffff127224 */ /* 0x000fe200078e0a12 */
[----:B------:R-:W-:Y:S01]  /*fb00*/  SHF.R.U64 R3, R2, UR4, R3 ;  /* 0x0000000402037c19 */ /* 0x000fe20008001203 */
[----:B------:R-:W-:Y:S01]  /*fb10*/  ULDC UR4, c[0x0][0x638] ;  /* 0x00018e0000047ab9 */ /* 0x000fe20000000800 */
[----:B------:R-:W-:Y:S01]  /*fb20*/  LOP3.LUT R2, R16, UR21, RZ, 0xc0, !PT ;  /* 0x0000001510027c12 */ /* 0x000fe2000f8ec0ff */
[----:B-1----:R-:W-:Y:S01]  /*fb30*/  @P2 IMAD R12, R15, R18, R10 ;  /* 0x000000120f0c2224 */ /* 0x002fe200078e020a */
[----:B------:R-:W-:Y:S01]  /*fb40*/  LOP3.LUT R13, R13, UR20, RZ, 0xc0, !PT ;  /* 0x000000140d0d7c12 */ /* 0x000fe2000f8ec0ff */
[----:B------:R-:W-:Y:S01]  /*fb50*/  IMAD.MOV R5, RZ, RZ, -R3 ;  /* 0x000000ffff057224 */ /* 0x000fe200078e0a03 */
[----:B------:R-:W-:Y:S01]  /*fb60*/  ULDC UR5, c[0x0][0x610] ;  /* 0x0001840000057ab9 */ /* 0x000fe20000000800 */
[----:B------:R-:W-:Y:S02]  /*fb70*/  IMAD R3, R3, UR22, R2 ;  /* 0x0000001603037c24 */ /* 0x000fe4000f8e0202 */
[----:B------:R-:W-:Y:S01]  /*fb80*/  IMAD R14, R5, UR4, R14 ;  /* 0x00000004050e7c24 */ /* 0x000fe2000f8e020e */
[----:B------:R-:W-:Y:S01]  /*fb90*/  ULDC UR4, c[0x0][0x600] ;  /* 0x0001800000047ab9 */ /* 0x000fe20000000800 */
[----:B------:R-:W-:-:S02]  /*fba0*/  IMAD R3, R3, UR5, R12 ;  /* 0x0000000503037c24 */ /* 0x000fc4000f8e020c */
[----:B------:R-:W-:Y:S02]  /*fbb0*/  IMAD R14, R14, UR4, R13 ;  /* 0x000000040e0e7c24 */ /* 0x000fe4000f8e020d */
[----:B------:R-:W-:-:S03]  /*fbc0*/  IMAD.MOV.U32 R2, RZ, RZ, 0x1 ;  /* 0x00000001ff027424 */ /* 0x000fc600078e00ff */
[----:B------:R-:W-:Y:S02]  /*fbd0*/  SEL R4, R14, R3, !P2 ;  /* 0x000000030e047207 */ /* 0x000fe40005000000 */
[----:B------:R-:W-:-:S03]  /*fbe0*/  SEL R3, R3, R14, !P2 ;  /* 0x0000000e03037207 */ /* 0x000fc60005000000 */
[----:B------:R1:W-:Y:S04]  /*fbf0*/  STL [R1+0x80], R4 ;  /* 0x0000800401007387 */ /* 0x0003e80000100800 */
[----:B------:R1:W-:Y:S04]  /*fc00*/  STL [R1+0x70], R11 ;  /* 0x0000700b01007387 */ /* 0x0003e80000100800 */
[----:B------:R1:W-:Y:S02]  /*fc10*/  STL [R1+0x7c], R3 ;  /* 0x00007c0301007387 */ /* 0x0003e40000100800 */
.L_x_307:
[----:B------:R-:W-:Y:S05]  /*fc20*/  BSYNC B1 ;  /* 0x0000000000017941 */ /* 0x000fea0003800000 */
.L_x_306:
[----:B------:R-:W-:-:S13]  /*fc30*/  LOP3.LUT P1, RZ, R2, 0xff, RZ, 0xc0, !PT ;  /* 0x000000ff02ff7812 */ /* 0x000fda000782c0ff */
[----:B------:R-:W-:Y:S05]  /*fc40*/  @P1 BRA `(.L_x_310) ;  /* 0xfffffff4000c1947 */ /* 0x000fea000383ffff */
[----:B------:R-:W-:Y:S05]  /*fc50*/  BSYNC B0 ;  /* 0x0000000000007941 */ /* 0x000fea0003800000 */
.L_x_298:
[----:B------:R-:W-:-:S03]  /*fc60*/  UMOV UR4, 0xffffffff ;  /* 0xffffffff00047882 */ /* 0x000fc60000000000 */
[----:B------:R-:W-:Y:S05]  /*fc70*/  BRA.DIV UR4, `(.L_x_311) ;  /* 0x00000006047c7947 */ /* 0x000fea000b800000 */
[----:B------:R-:W-:-:S13]  /*fc80*/  ELECT P0, URZ, PT ;  /* 0x00000000003f782f */ /* 0x000fda0003800000 */
.L_x_328:
[----:B------:R-:W-:Y:S04]  /*fc90*/  BSSY B0, `(.L_x_312) ;  /* 0x0000035000007945 */ /* 0x000fe80003800000 */
[----:B------:R-:W-:Y:S05]  /*fca0*/  @!P0 BRA `(.L_x_313) ;  /* 0x0000000000cc8947 */ /* 0x000fea0003800000 */
[----:B------:R-:W-:-:S04]  /*fcb0*/  ULOP3.LUT UR4, UR15, 0x2, URZ, 0xfc, !UPT ;  /* 0x000000020f047892 */ /* 0x000fc8000f8efc3f */
[----:B------:R-:W-:-:S06]  /*fcc0*/  UISETP.NE.AND UP0, UPT, UR4, 0x3, UPT ;  /* 0x000000030400788c */ /* 0x000fcc000bf05270 */
[----:B------:R-:W-:-:S13]  /*fcd0*/  PLOP3.LUT P0, PT, PT, PT, UP0, 0x80, 0x0 ;  /* 0x000000000000781c */ /* 0x000fda0003f0f008 */
[----:B------:R-:W-:Y:S05]  /*fce0*/  @!P0 BRA `(.L_x_314) ;  /* 0x0000000000048947 */ /* 0x000fea0003800000 */
[----:B------:R-:W-:Y:S01]  /*fcf0*/  BPT.TRAP 0x1 ;  /* 0x000000040000795c */ /* 0x000fe20000300000 */
.L_x_314:
[----:B01----:R-:W0:Y:S01]  /*fd00*/  S2R R3, SR_CgaCtaId ;  /* 0x0000000000037919 */ /* 0x003e220000008800 */
[----:B------:R-:W-:-:S04]  /*fd10*/  MOV R2, 0x400 ;  /* 0x0000040000027802 */ /* 0x000fc80000000f00 */
[----:B0-----:R-:W-:Y:S02]  /*fd20*/  LEA R3, R3, R2, 0x18 ;  /* 0x0000000203037211 */ /* 0x001fe400078ec0ff */
[----:B------:R-:W-:-:S03]  /*fd30*/  SHF.L.U32 R2, R0, 0x1f, RZ ;  /* 0x0000001f00027819 */ /* 0x000fc600000006ff */
[----:B------:R-:W-:-:S04]  /*fd40*/  VIADD R3, R3, 0x28 ;  /* 0x0000002803037836 */ /* 0x000fc80000000000 */
[C---:B------:R-:W-:Y:S02]  /*fd50*/  IMAD R7, R8.reuse, 0x8, R3 ;  /* 0x0000000808077824 */ /* 0x040fe400078e0203 */
[----:B------:R-:W-:Y:S02]  /*fd60*/  VIADD R8, R8, 0x1 ;  /* 0x0000000108087836 */ /* 0x000fe40000000000 */
[----:B------:R-:W0:Y:S03]  /*fd70*/  SYNCS.PHASECHK.TRANS64.TRYWAIT P0, [R7+URZ], R2 ;  /* 0x00000002070075a7 */ /* 0x000e26000800017f */
[----:B------:R-:W-:-:S04]  /*fd80*/  ISETP.NE.AND P1, PT, R8, 0x5, PT ;  /* 0x000000050800780c */ /* 0x000fc80003f25270 */
[----:B------:R-:W-:Y:S02]  /*fd90*/  SEL R5, RZ, 0x1, P1 ;  /* 0x00000001ff057807 */ /* 0x000fe40000800000 */
[----:B------:R-:W-:Y:S02]  /*fda0*/  SEL R8, R8, RZ, P1 ;  /* 0x000000ff08087207 */ /* 0x000fe40000800000 */
[----:B------:R-:W-:-:S03]  /*fdb0*/  LOP3.LUT R5, R0, R5, RZ, 0x3c, !PT ;  /* 0x0000000500057212 */ /* 0x000fc600078e3cff */
[----:B------:R-:W-:Y:S01]  /*fdc0*/  IMAD R9, R8, 0x8, R3 ;  /* 0x0000000808097824 */ /* 0x000fe200078e0203 */
[----:B------:R-:W-:Y:S01]  /*fdd0*/  SHF.L.U32 R4, R5, 0x1f, RZ ;  /* 0x0000001f05047819 */ /* 0x000fe200000006ff */
[----:B0-----:R-:W-:Y:S06]  /*fde0*/  @!P0 BRA `(.L_x_315) ;  /* 0x0000000400448947 */ /* 0x001fec0003800000 */
.L_x_329:
[----:B------:R-:W1:Y:S01]  /*fdf0*/  SYNCS.PHASECHK.TRANS64.TRYWAIT P0, [R9+URZ], R4 ;  /* 0x00000004090075a7 */ /* 0x000e62000800017f */
[----:B------:R-:W-:-:S05]  /*fe00*/  VIADD R0, R8, 0x1 ;  /* 0x0000000108007836 */ /* 0x000fca0000000000 */
[----:B------:R-:W-:-:S04]  /*fe10*/  ISETP.NE.AND P1, PT, R0, 0x5, PT ;  /* 0x000000050000780c */ /* 0x000fc80003f25270 */
[----:B0-----:R-:W-:Y:S02]  /*fe20*/  SEL R2, RZ, 0x1, P1 ;  /* 0x00000001ff027807 */ /* 0x001fe40000800000 */
[----:B------:R-:W-:Y:S02]  /*fe30*/  SEL R0, R0, RZ, P1 ;  /* 0x000000ff00007207 */ /* 0x000fe40000800000 */
[----:B------:R-:W-:-:S03]  /*fe40*/  LOP3.LUT R7, R5, R2, RZ, 0x3c, !PT ;  /* 0x0000000205077212 */ /* 0x000fc600078e3cff */
[----:B------:R-:W-:Y:S01]  /*fe50*/  IMAD R6, R0, 0x8, R3 ;  /* 0x0000000800067824 */ /* 0x000fe200078e0203 */
[----:B------:R-:W-:Y:S01]  /*fe60*/  SHF.L.U32 R5, R7, 0x1f, RZ ;  /* 0x0000001f07057819 */ /* 0x000fe200000006ff */
[----:B-1----:R-:W-:Y:S06]  /*fe70*/  @!P0 BRA `(.L_x_316) ;  /* 0x0000000400348947 */ /* 0x002fec0003800000 */
.L_x_330:
[----:B------:R-:W1:Y:S01]  /*fe80*/  SYNCS.PHASECHK.TRANS64.TRYWAIT P0, [R6+URZ], R5 ;  /* 0x00000005060075a7 */ /* 0x000e62000800017f */
[----:B------:R-:W-:-:S05]  /*fe90*/  VIADD R0, R0, 0x1 ;  /* 0x0000000100007836 */ /* 0x000fca0000000000 */
[----:B------:R-:W-:-:S04]  /*fea0*/  ISETP.NE.AND P1, PT, R0, 0x5, PT ;  /* 0x000000050000780c */ /* 0x000fc80003f25270 */
[----:B------:R-:W-:Y:S02]  /*feb0*/  SEL R2, RZ, 0x1, P1 ;  /* 0x00000001ff027807 */ /* 0x000fe40000800000 */
[----:B------:R-:W-:Y:S02]  /*fec0*/  SEL R0, R0, RZ, P1 ;  /* 0x000000ff00007207 */ /* 0x000fe40000800000 */
[----:B------:R-:W-:-:S03]  /*fed0*/  LOP3.LUT R7, R7, R2, RZ, 0x3c, !PT ;  /* 0x0000000207077212 */ /* 0x000fc600078e3cff */
[----:B0-----:R-:W-:Y:S01]  /*fee0*/  IMAD R9, R0, 0x8, R3 ;  /* 0x0000000800097824 */ /* 0x001fe200078e0203 */
[----:B------:R-:W-:Y:S01]  /*fef0*/  SHF.L.U32 R4, R7, 0x1f, RZ ;  /* 0x0000001f07047819 */ /* 0x000fe200000006ff */
[----:B-1----:R-:W-:Y:S06]  /*ff00*/  @!P0 BRA `(.L_x_317) ;  /* 0x0000000400248947 */ /* 0x002fec0003800000 */
.L_x_331:
[----:B------:R-:W1:Y:S01]  /*ff10*/  SYNCS.PHASECHK.TRANS64.TRYWAIT P0, [R9+URZ], R4 ;  /* 0x00000004090075a7 */ /* 0x000e62000800017f */
[----:B------:R-:W-:-:S05]  /*ff20*/  VIADD R0, R0, 0x1 ;  /* 0x0000000100007836 */ /* 0x000fca0000000000 */
[----:B------:R-:W-:-:S04]  /*ff30*/  ISETP.NE.AND P1, PT, R0, 0x5, PT ;  /* 0x000000050000780c */ /* 0x000fc80003f25270 */
[----:B------:R-:W-:Y:S02]  /*ff40*/  SEL R2, RZ, 0x1, P1 ;  /* 0x00000001ff027807 */ /* 0x000fe40000800000 */
[----:B------:R-:W-:Y:S02]  /*ff50*/  SEL R0, R0, RZ, P1 ;  /* 0x000000ff00007207 */ /* 0x000fe40000800000 */
[----:B------:R-:W-:Y:S01]  /*ff60*/  LOP3.LUT R2, R7, R2, RZ, 0x3c, !PT ;  /* 0x0000000207027212 */ /* 0x000fe200078e3cff */
[----:B-1----:R-:W-:Y:S06]  /*ff70*/  @!P0 BRA `(.L_x_318) ;  /* 0x00000004001c8947 */ /* 0x002fec0003800000 */
.L_x_332:
[----:B------:R-:W-:Y:S01]  /*ff80*/  IMAD R3, R0, 0x8, R3 ;  /* 0x0000000800037824 */ /* 0x000fe200078e0203 */
[----:B------:R-:W-:-:S07]  /*ff90*/  SHF.L.U32 R0, R2, 0x1f, RZ ;  /* 0x0000001f02007819 */ /* 0x000fce00000006ff */
.L_x_319:
[----:B--2---:R2:W3:Y:S02]  /*ffa0*/  SYNCS.PHASECHK.TRANS64.TRYWAIT P0, [R3+URZ], R0 ;  /* 0x00000000030075a7 */ /* 0x0044e4000800017f */
[----:B---3--:R-:W-:Y:S05]  /*ffb0*/  @!P0 NANOSLEEP.SYNCS 0x989680 ;  /* 0x009896800000895d */ /* 0x008fea0003900000 */
[----:B------:R-:W3:Y:S02]  /*ffc0*/  @!P0 SYNCS.PHASECHK.TRANS64 P0, [R3+URZ], R0 ;  /* 0x00000000030085a7 */ /* 0x000ee4000800007f */
[----:B---3--:R-:W-:Y:S05]  /*ffd0*/  @!P0 BRA `(.L_x_319) ;  /* 0xfffffffc00f08947 */ /* 0x008fea000383ffff */
.L_x_313:
[----:B------:R-:W-:Y:S05]  /*ffe0*/  BSYNC B0 ;  /* 0x0000000000007941 */ /* 0x000fea0003800000 */
.L_x_312:
[----:B------:R-:W-:Y:S05]  /*fff0*/  EXIT ;  /* 0x000000000000794d */ /* 0x000fea0003800000 */
.L_x_15:
[----:B--2---:R-:W-:-:S04]  /*10000*/  IMAD.U32 R3, RZ, RZ, UR18 ;  /* 0x00000012ff037e24 */ /* 0x004fc8000f8e00ff */
[----:B------:R2:W3:Y:S03]  /*10010*/  SYNCS.PHASECHK.TRANS64.TRYWAIT P0, [R3+URZ+-0x8], R0 ;  /* 0xfffff800030075a7 */ /* 0x0004e6000800017f */
[----:B---3--:R-:W-:Y:S05]  /*10020*/  @!P0 NANOSLEEP.SYNCS 0x989680 ;  /* 0x009896800000895d */ /* 0x008fea0003900000 */
[----:B------:R-:W3:Y:S02]  /*10030*/  @!P0 SYNCS.PHASECHK.TRANS64 P0, [R3+URZ+-0x8], R0 ;  /* 0xfffff800030085a7 */ /* 0x000ee4000800007f */
[----:B---3--:R-:W-:Y:S05]  /*10040*/  @!P0 BRA `(.L_x_15) ;  /* 0xfffffffc00ec8947 */ /* 0x008fea000383ffff */
[----:B------:R-:W-:Y:S05]  /*10050*/  BRA `(.L_x_320) ;  /* 0xffffff1400687947 */ /* 0x000fea000383ffff */
.L_x_20:
[----:B-1----:R-:W-:-:S04]  /*10060*/  IMAD.U32 R3, RZ, RZ, UR6 ;  /* 0x00000006ff037e24 */ /* 0x002fc8000f8e00ff */
[----:B------:R1:W2:Y:S03]  /*10070*/  SYNCS.PHASECHK.TRANS64.TRYWAIT P0, [R3+URZ], R0 ;  /* 0x00000000030075a7 */ /* 0x0002a6000800017f */
[----:B--2---:R-:W-:Y:S05]  /*10080*/  @!P0 NANOSLEEP.SYNCS 0x989680 ;  /* 0x009896800000895d */ /* 0x004fea0003900000 */
[----:B------:R-:W2:Y:S02]  /*10090*/  @!P0 SYNCS.PHASECHK.TRANS64 P0, [R3+URZ], R0 ;  /* 0x00000000030085a7 */ /* 0x000ea4000800007f */
[----:B--2---:R-:W-:Y:S05]  /*100a0*/  @!P0 BRA `(.L_x_20) ;  /* 0xfffffffc00ec8947 */ /* 0x004fea000383ffff */
[----:B------:R-:W-:Y:S05]  /*100b0*/  BRA `(.L_x_19) ;  /* 0xffffff1c00d07947 */ /* 0x000fea000383ffff */
.L_x_26:
[----:B-----5:R2:W-:Y:S02]  /*100c0*/  STL [R1+0x98], R0 ;  /* 0x0000980001007387 */ /* 0x0205e40000100800 */
[----:B--2---:R-:W-:-:S04]  /*100d0*/  IMAD.U32 R0, RZ, RZ, UR9 ;  /* 0x00000009ff007e24 */ /* 0x004fc8000f8e00ff */
[----:B------:R2:W3:Y:S03]  /*100e0*/  SYNCS.PHASECHK.TRANS64.TRYWAIT P0, [R0+URZ], R229 ;  /* 0x000000e5000075a7 */ /* 0x0004e6000800017f */
[----:B---3--:R-:W-:Y:S05]  /*100f0*/  @!P0 NANOSLEEP.SYNCS 0x989680 ;  /* 0x009896800000895d */ /* 0x008fea0003900000 */
[----:B------:R2:W3:Y:S02]  /*10100*/  @!P0 SYNCS.PHASECHK.TRANS64 P0, [R0+URZ], R229 ;  /* 0x000000e5000085a7 */ /* 0x0004e4000800007f */
[----:B--2---:R2:W5:Y:S02]  /*10110*/  LDL.LU R0, [R1+0x98] ;  /* 0x0000980001007983 */ /* 0x0045640000300800 */
[----:B--23--:R-:W-:Y:S05]  /*10120*/  @!P0 BRA `(.L_x_26) ;  /* 0xfffffffc00e48947 */ /* 0x00cfea000383ffff */
[----:B------:R-:W-:Y:S05]  /*10130*/  BRA `(.L_x_25) ;  /* 0xffffff3000687947 */ /* 0x000fea000383ffff */
.L_x_34:
[----:B-1----:R-:W-:-:S04]  /*10140*/  IMAD.U32 R25, RZ, RZ, UR18 ;  /* 0x00000012ff197e24 */ /* 0x002fc8000f8e00ff */
[----:B------:R1:W3:Y:S03]  /*10150*/  SYNCS.PHASECHK.TRANS64.TRYWAIT P0, [R25+URZ+0x8], R24 ;  /* 0x00000818190075a7 */ /* 0x0002e6000800017f */
[----:B---3--:R-:W-:Y:S05]  /*10160*/  @!P0 NANOSLEEP.SYNCS 0x989680 ;  /* 0x009896800000895d */ /* 0x008fea0003900000 */
[----:B------:R-:W3:Y:S02]  /*10170*/  @!P0 SYNCS.PHASECHK.TRANS64 P0, [R25+URZ+0x8], R24 ;  /* 0x00000818190085a7 */ /* 0x000ee4000800007f */
[----:B---3--:R-:W-:Y:S05]  /*10180*/  @!P0 BRA `(.L_x_34) ;  /* 0xfffffffc00ec8947 */ /* 0x008fea000383ffff */
[----:B------:R-:W-:Y:S05]  /*10190*/  BRA `(.L_x_321) ;  /* 0xffffff5400487947 */ /* 0x000fea000383ffff */
.L_x_299:
[----:B------:R-:W-:Y:S01]  /*101a0*/  BSSY B1, `(.L_x_322) ;  /* 0x0000006000017945 */ /* 0x000fe20003800000 */
[----:B------:R-:W-:-:S07]  /*101b0*/  IMAD.MOV.U32 R2, RZ, RZ, -0x1 ;  /* 0xffffffffff027424 */ /* 0x000fce00078e00ff */
[----:B------:R-:W-:Y:S05]  /*101c0*/  WARPSYNC.COLLECTIVE R2, `(.L_x_323) ;  /* 0x00000000020c7348 */ /* 0x000fea0003c00000 */
[----:B------:R-:W-:Y:S02]  /*101d0*/  ELECT P1, UR62, PT ;  /* 0x00000000003e782f */ /* 0x000fe40003820000 */
[----:B------:R-:W-:Y:S01]  /*101e0*/  MOV R2, UR62 ;  /* 0x0000003e00027c02 */ /* 0x000fe20008000f00 */
[----:B------:R-:W-:Y:S10]  /*101f0*/  ENDCOLLECTIVE ;  /* 0x000000000000791b */ /* 0x000ff40003800000 */
.L_x_323:
[----:B------:R-:W-:Y:S05]  /*10200*/  BSYNC B1 ;  /* 0x0000000000017941 */ /* 0x000fea0003800000 */
.L_x_322:
[----:B------:R-:W-:Y:S05]  /*10210*/  BRA `(.L_x_324) ;  /* 0xffffffec00a47947 */ /* 0x000fea000383ffff */
.L_x_302:
[----:B-1----:R1:W2:Y:S02]  /*10220*/  SYNCS.PHASECHK.TRANS64.TRYWAIT P1, [R11+URZ+0x28], R4 ;  /* 0x000028040b0075a7 */ /* 0x0022a4000802017f */
[----:B--2---:R-:W-:Y:S05]  /*10230*/  @!P1 NANOSLEEP.SYNCS 0x989680 ;  /* 0x009896800000995d */ /* 0x004fea0003900000 */
[----:B------:R-:W2:Y:S02]  /*10240*/  @!P1 SYNCS.PHASECHK.TRANS64 P1, [R11+URZ+0x28], R4 ;  /* 0x000028040b0095a7 */ /* 0x000ea4000802007f */
[----:B--2---:R-:W-:Y:S05]  /*10250*/  @!P1 BRA `(.L_x_302) ;  /* 0xfffffffc00f09947 */ /* 0x004fea000383ffff */
[----:B------:R-:W-:Y:S05]  /*10260*/  BRA `(.L_x_325) ;  /* 0xffffffec00e07947 */ /* 0x000fea000383ffff */
.L_x_311:
[----:B------:R-:W-:Y:S01]  /*10270*/  BSSY B0, `(.L_x_326) ;  /* 0x0000006000007945 */ /* 0x000fe20003800000 */
[----:B------:R-:W-:-:S07]  /*10280*/  IMAD.MOV.U32 R2, RZ, RZ, -0x1 ;  /* 0xffffffffff027424 */ /* 0x000fce00078e00ff */
[----:B01----:R-:W-:Y:S05]  /*10290*/  WARPSYNC.COLLECTIVE R2, `(.L_x_327) ;  /* 0x00000000020c7348 */ /* 0x003fea0003c00000 */
[----:B------:R-:W-:Y:S02]  /*102a0*/  ELECT P1, UR62, PT ;  /* 0x00000000003e782f */ /* 0x000fe40003820000 */
[----:B------:R-:W-:Y:S01]  /*102b0*/  MOV R2, UR62 ;  /* 0x0000003e00027c02 */ /* 0x000fe20008000f00 */
[----:B01----:R-:W-:Y:S10]  /*102c0*/  ENDCOLLECTIVE ;  /* 0x000000000000791b */ /* 0x003ff40003800000 */
.L_x_327:
[----:B------:R-:W-:Y:S05]  /*102d0*/  BSYNC B0 ;  /* 0x0000000000007941 */ /* 0x000fea0003800000 */
.L_x_326:
[----:B------:R-:W-:Y:S01]  /*102e0*/  PLOP3.LUT P0, PT, P1, PT, PT, 0x80, 0x0 ;  /* 0x000000000000781c */ /* 0x000fe20000f0f070 */
[----:B------:R-:W-:-:S12]  /*102f0*/  BRA `(.L_x_328) ;  /* 0xfffffff800647947 */ /* 0x000fd8000383ffff */
.L_x_315:
[----:B0-----:R0:W1:Y:S02]  /*10300*/  SYNCS.PHASECHK.TRANS64.TRYWAIT P0, [R7+URZ], R2 ;  /* 0x00000002070075a7 */ /* 0x001064000800017f */
[----:B-1----:R-:W-:Y:S05]  /*10310*/  @!P0 NANOSLEEP.SYNCS 0x989680 ;  /* 0x009896800000895d */ /* 0x002fea0003900000 */
[----:B------:R-:W1:Y:S02]  /*10320*/  @!P0 SYNCS.PHASECHK.TRANS64 P0, [R7+URZ], R2 ;  /* 0x00000002070085a7 */ /* 0x000e64000800007f */
[----:B-1----:R-:W-:Y:S05]  /*10330*/  @!P0 BRA `(.L_x_315) ;  /* 0xfffffffc00f08947 */ /* 0x002fea000383ffff */
[----:B------:R-:W-:Y:S05]  /*10340*/  BRA `(.L_x_329) ;  /* 0xfffffff800a87947 */ /* 0x000fea000383ffff */
.L_x_316:
[----:B0-----:R0:W1:Y:S02]  /*10350*/  SYNCS.PHASECHK.TRANS64.TRYWAIT P0, [R9+URZ], R4 ;  /* 0x00000004090075a7 */ /* 0x001064000800017f */
[----:B-1----:R-:W-:Y:S05]  /*10360*/  @!P0 NANOSLEEP.SYNCS 0x989680 ;  /* 0x009896800000895d */ /* 0x002fea0003900000 */
[----:B------:R-:W1:Y:S02]  /*10370*/  @!P0 SYNCS.PHASECHK.TRANS64 P0, [R9+URZ], R4 ;  /* 0x00000004090085a7 */ /* 0x000e64000800007f */
[----:B-1----:R-:W-:Y:S05]  /*10380*/  @!P0 BRA `(.L_x_316) ;  /* 0xfffffffc00f08947 */ /* 0x002fea000383ffff */
[----:B------:R-:W-:Y:S05]  /*10390*/  BRA `(.L_x_330) ;  /* 0xfffffff800b87947 */ /* 0x000fea000383ffff */
.L_x_317:
[----:B0-----:R0:W1:Y:S02]  /*103a0*/  SYNCS.PHASECHK.TRANS64.TRYWAIT P0, [R6+URZ], R5 ;  /* 0x00000005060075a7 */ /* 0x001064000800017f */
[----:B-1----:R-:W-:Y:S05]  /*103b0*/  @!P0 NANOSLEEP.SYNCS 0x989680 ;  /* 0x009896800000895d */ /* 0x002fea0003900000 */
[----:B------:R-:W1:Y:S02]  /*103c0*/  @!P0 SYNCS.PHASECHK.TRANS64 P0, [R6+URZ], R5 ;  /* 0x00000005060085a7 */ /* 0x000e64000800007f */
[----:B-1----:R-:W-:Y:S05]  /*103d0*/  @!P0 BRA `(.L_x_317) ;  /* 0xfffffffc00f08947 */ /* 0x002fea000383ffff */
[----:B------:R-:W-:Y:S05]  /*103e0*/  BRA `(.L_x_331) ;  /* 0xfffffff800c87947 */ /* 0x000fea000383ffff */
.L_x_318:
[----:B-1----:R1:W2:Y:S02]  /*103f0*/  SYNCS.PHASECHK.TRANS64.TRYWAIT P0, [R9+URZ], R4 ;  /* 0x00000004090075a7 */ /* 0x0022a4000800017f */
[----:B--2---:R-:W-:Y:S05]  /*10400*/  @!P0 NANOSLEEP.SYNCS 0x989680 ;  /* 0x009896800000895d */ /* 0x004fea0003900000 */
[----:B------:R-:W2:Y:S02]  /*10410*/  @!P0 SYNCS.PHASECHK.TRANS64 P0, [R9+URZ], R4 ;  /* 0x00000004090085a7 */ /* 0x000ea4000800007f */
[----:B--2---:R-:W-:Y:S05]  /*10420*/  @!P0 BRA `(.L_x_318) ;  /* 0xfffffffc00f08947 */ /* 0x004fea000383ffff */
[----:B------:R-:W-:Y:S05]  /*10430*/  BRA `(.L_x_332) ;  /* 0xfffffff800d07947 */ /* 0x000fea000383ffff */
.L_x_333:
[----:B------:R-:W-:-:S00]  /*10440*/  BRA `(.L_x_333) ;  /* 0xfffffffc00fc7947 */ /* 0x000fc0000383ffff */
[----:B------:R-:W-:-:S00]  /*10450*/  NOP ;  /* 0x0000000000007918 */ /* 0x000fc00000000000 */
        /* <DEDUP_REMOVED lines=10> */
.L_x_334:


//--------------------- .nv.shared._ZN7cutlass13device_kernelINS_4gemm6kernel13GemmUniversalIN4cute5tupleIJiiiiEEENS1_10collective13CollectiveMmaINS1_37MainloopSm90TmaGmmaWarpSpecializedFP8ILi5ENS5_IJNS4_1CILi1EEESB_SB_EEENS1_32KernelTmaWarpSpecializedPingpongEEENS5_IJNSA_ILi64EEENSA_ILi256EEENSA_ILi128EEEEEENS_12float_e5m2_tENS5_IJlSB_lEEENS_12float_e4m3_tESK_NS4_8TiledMMAINS4_8MMA_AtomIJNS4_4SM904GMMA31MMA_64x256x32_F32E5M2E4M3_SS_TNILNSP_7ScaleInE1ELSR_1EEEEEENS4_6LayoutISC_NS5_IJNSA_ILi0EEESV_SV_EEEEENS5_IJNS4_10UnderscoreESY_SY_EEEEENS4_13SM90_TMA_LOADENS4_14ComposedLayoutINS4_7SwizzleILi3ELi4ELi3EEENS4_18smem_ptr_flag_bitsILi8EEENSU_INS5_IJNSA_ILi8EEESH_EEENS5_IJSH_SB_EEEEEEEvNS4_8identityES11_S1B_vS1C_EENS_8epilogue10collective6detail29Sm90TmaWarpSpecializedAdapterINS1F_15DefaultEpilogueISJ_SK_SK_NS1E_6thread17LinearCombinationISJ_Li1EffLNS1J_9ScaleType4KindE0ELNS_15FloatRoundStyleE2ESJ_EENS1_15EpilogueDefaultEEEEEvvEEEEvNT_6ParamsE --------------------------
	.section	.nv.shared._ZN7cutlass13device_kernelINS_4gemm6kernel13GemmUniversalIN4cute5tupleIJiiiiEEENS1_10collective13CollectiveMmaINS1_37MainloopSm90TmaGmmaWarpSpecializedFP8ILi5ENS5_IJNS4_1CILi1EEESB_SB_EEENS1_32KernelTmaWarpSpecializedPingpongEEENS5_IJNSA_ILi64EEENSA_ILi256EEENSA_ILi128EEEEEENS_12float_e5m2_tENS5_IJlSB_lEEENS_12float_e4m3_tESK_NS4_8TiledMMAINS4_8MMA_AtomIJNS4_4SM904GMMA31MMA_64x256x32_F32E5M2E4M3_SS_TNILNSP_7ScaleInE1ELSR_1EEEEEENS4_6LayoutISC_NS5_IJNSA_ILi0EEESV_SV_EEEEENS5_IJNS4_10UnderscoreESY_SY_EEEEENS4_13SM90_TMA_LOADENS4_14ComposedLayoutINS4_7SwizzleILi3ELi4ELi3EEENS4_18smem_ptr_flag_bitsILi8EEENSU_INS5_IJNSA_ILi8EEESH_EEENS5_IJSH_SB_EEEEEEEvNS4_8identityES11_S1B_vS1C_EENS_8epilogue10collective6detail29Sm90TmaWarpSpecializedAdapterINS1F_15DefaultEpilogueISJ_SK_SK_NS1E_6thread17LinearCombinationISJ_Li1EffLNS1J_9ScaleType4KindE0ELNS_15FloatRoundStyleE2ESJ_EENS1_15EpilogueDefaultEEEEEvvEEEEvNT_6ParamsE,"aw",@nobits
	.sectionflags	@""
	.align	16
	.zero		1024


//--------------------- .nv.shared.reserved.0     --------------------------
	.section	.nv.shared.reserved.0,"aw",@nobits
	.weak		__nv_reservedSMEM_offset_0_alias
	.size		__nv_reservedSMEM_offset_0_alias, 0, 0
	.other		__nv_reservedSMEM_offset_0_alias,@"STO_CUDA_RESERVED_SHARED STV_DEFAULT"
__nv_reservedSMEM_offset_0_alias:
	.zero		0


//--------------------- .nv.global                --------------------------
	.section	.nv.global,"aw",@nobits
.nv.global:
	.type		_ZN40_INTERNAL_6d0a3906_4_k_cu_354489f0_217474cute1_E,@object
	.size		_ZN40_INTERNAL_6d0a3906_4_k_cu_354489f0_217474cute1_E,(_ZN40_INTERNAL_6d0a3906_4_k_cu_354489f0_217474cuda3std3__45__cpo6cbeginE - _ZN40_INTERNAL_6d0a3906_4_k_cu_354489f0_217474cute1_E)
_ZN40_INTERNAL_6d0a3906_4_k_cu_354489f0_217474cute1_E:
	.zero		1
	.type		_ZN40_INTERNAL_6d0a3906_4_k_cu_354489f0_217474cuda3std3__45__cpo6cbeginE,@object
	.size		_ZN40_INTERNAL_6d0a3906_4_k_cu_354489f0_217474cuda3std3__45__cpo6cbeginE,(_ZN40_INTERNAL_6d0a3906_4_k_cu_354489f0_217474cuda3std3__48in_placeE - _ZN40_INTERNAL_6d0a3906_4_k_cu_354489f0_217474cuda3std3__45__cpo6cbeginE)
_ZN40_INTERNAL_6d0a3906_4_k_cu_354489f0_217474cuda3std3__45__cpo6cbeginE:
	.zero		1
	.type		_ZN40_INTERNAL_6d0a3906_4_k_cu_354489f0_217474cuda3std3__48in_placeE,@object
	.size		_ZN40_INTERNAL_6d0a3906_4_k_cu_354489f0_217474cuda3std3__48in_placeE,(_ZN40_INTERNAL_6d0a3906_4_k_cu_354489f0_217474cuda3std6ranges3__45__cpo9iter_moveE - _ZN40_INTERNAL_6d0a3906_4_k_cu_354489f0_217474cuda3std3__48in_placeE)
_ZN40_INTERNAL_6d0a3906_4_k_cu_354489f0_217474cuda3std3__48in_placeE:
	.zero		1
	.type		_ZN40_INTERNAL_6d0a3906_4_k_cu_354489f0_217474cuda3std6ranges3__45__cpo9iter_moveE,@object
	.size		_ZN40_INTERNAL_6d0a3906_4_k_cu_354489f0_217474cuda3std6ranges3__45__cpo9iter_moveE,(_ZN40_INTERNAL_6d0a3906_4_k_cu_354489f0_217474cuda3std3__45__cpo5beginE - _ZN40_INTERNAL_6d0a3906_4_k_cu_354489f0_217474cuda3std6ranges3__45__cpo9iter_moveE)
_ZN40_INTERNAL_6d0a3906_4_k_cu_354489f0_217474cuda3std6ranges3__45__cpo9iter_moveE:
	.zero		1
	.type		_ZN40_INTERNAL_6d0a3906_4_k_cu_354489f0_217474cuda3std3__45__cpo5beginE,@object
	.size		_ZN40_INTERNAL_6d0a3906_4_k_cu_354489f0_217474cuda3std3__45__cpo5beginE,(_ZN40_INTERNAL_6d0a3906_4_k_cu_354489f0_217474cuda3std3__442_GLOBAL__N__6d0a3906_4_k_cu_354489f0_217476ignoreE - _ZN40_INTERNAL_6d0a3906_4_k_cu_354489f0_217474cuda3std3__45__cpo5beginE)
_ZN40_INTERNAL_6d0a3906_4_k_cu_354489f0_217474cuda3std3__45__cpo5beginE:
	.zero		1
	.type		_ZN40_INTERNAL_6d0a3906_4_k_cu_354489f0_217474cuda3std3__442_GLOBAL__N__6d0a3906_4_k_cu_354489f0_217476ignoreE,@object
	.size		_ZN40_INTERNAL_6d0a3906_4_k_cu_354489f0_217474cuda3std3__442_GLOBAL__N__6d0a3906_4_k_cu_354489f0_217476ignoreE,(_ZN40_INTERNAL_6d0a3906_4_k_cu_354489f0_217474cute7productE - _ZN40_INTERNAL_6d0a3906_4_k_cu_354489f0_217474cuda3std3__442_GLOBAL__N__6d0a3906_4_k_cu_354489f0_217476ignoreE)
_ZN40_INTERNAL_6d0a3906_4_k_cu_354489f0_217474cuda3std3__442_GLOBAL__N__6d0a3906_4_k_cu_354489f0_217476ignoreE:
	.zero		1
	.type		_ZN40_INTERNAL_6d0a3906_4_k_cu_354489f0_217474cute7productE,@object
	.size		_ZN40_INTERNAL_6d0a3906_4_k_cu_354489f0_217474cute7productE,(_ZN40_INTERNAL_6d0a3906_4_k_cu_354489f0_217474cuda3std3__45__cpo3endE - _ZN40_INTERNAL_6d0a3906_4_k_cu_354489f0_217474cute7productE)
_ZN40_INTERNAL_6d0a3906_4_k_cu_354489f0_217474cute7productE:
	.zero		1
	.type		_ZN40_INTERNAL_6d0a3906_4_k_cu_354489f0_217474cuda3std3__45__cpo3endE,@object
	.size		_ZN40_INTERNAL_6d0a3906_4_k_cu_354489f0_217474cuda3std3__45__cpo3endE,(_ZN40_INTERNAL_6d0a3906_4_k_cu_354489f0_217474cuda3std3__419piecewise_constructE - _ZN40_INTERNAL_6d0a3906_4_k_cu_354489f0_217474cuda3std3__45__cpo3endE)
_ZN40_INTERNAL_6d0a3906_4_k_cu_354489f0_217474cuda3std3__45__cpo3endE:
	.zero		1
	.type		_ZN40_INTERNAL_6d0a3906_4_k_cu_354489f0_217474cuda3std3__419piecewise_constructE,@object
	.size		_ZN40_INTERNAL_6d0a3906_4_k_cu_354489f0_217474cuda3std3__419piecewise_constructE,(_ZN40_INTERNAL_6d0a3906_4_k_cu_354489f0_217474cuda3std3__45__cpo4cendE - _ZN40_INTERNAL_6d0a3906_4_k_cu_354489f0_217474cuda3std3__419piecewise_constructE)
_ZN40_INTERNAL_6d0a3906_4_k_cu_354489f0_217474cuda3std3__419piecewise_constructE:
	.zero		1
	.type		_ZN40_INTERNAL_6d0a3906_4_k_cu_354489f0_217474cuda3std3__45__cpo4cendE,@object
	.size		_ZN40_INTERNAL_6d0a3906_4_k_cu_354489f0_217474cuda3std3__45__cpo4cendE,(_ZN40_INTERNAL_6d0a3906_4_k_cu_354489f0_217474cuda3std6ranges3__45__cpo4swapE - _ZN40_INTERNAL_6d0a3906_4_k_cu_354489f0_217474cuda3std3__45__cpo4cendE)
_ZN40_INTERNAL_6d0a3906_4_k_cu_354489f0_217474cuda3std3__45__cpo4cendE:
	.zero		1
	.type		_ZN40_INTERNAL_6d0a3906_4_k_cu_354489f0_217474cuda3std6ranges3__45__cpo4swapE,@object
	.size		_ZN40_INTERNAL_6d0a3906_4_k_cu_354489f0_217474cuda3std6ranges3__45__cpo4swapE,(.L_7 - _ZN40_INTERNAL_6d0a3906_4_k_cu_354489f0_217474cuda3std6ranges3__45__cpo4swapE)
_ZN40_INTERNAL_6d0a3906_4_k_cu_354489f0_217474cuda3std6ranges3__45__cpo4swapE:
	.zero		1
.L_7:


//--------------------- .nv.constant0._ZN7cutlass13device_kernelINS_4gemm6kernel13GemmUniversalIN4cute5tupleIJiiiiEEENS1_10collective13CollectiveMmaINS1_37MainloopSm90TmaGmmaWarpSpecializedFP8ILi5ENS5_IJNS4_1CILi1EEESB_SB_EEENS1_32KernelTmaWarpSpecializedPingpongEEENS5_IJNSA_ILi64EEENSA_ILi256EEENSA_ILi128EEEEEENS_12float_e5m2_tENS5_IJlSB_lEEENS_12float_e4m3_tESK_NS4_8TiledMMAINS4_8MMA_AtomIJNS4_4SM904GMMA31MMA_64x256x32_F32E5M2E4M3_SS_TNILNSP_7ScaleInE1ELSR_1EEEEEENS4_6LayoutISC_NS5_IJNSA_ILi0EEESV_SV_EEEEENS5_IJNS4_10UnderscoreESY_SY_EEEEENS4_13SM90_TMA_LOADENS4_14ComposedLayoutINS4_7SwizzleILi3ELi4ELi3EEENS4_18smem_ptr_flag_bitsILi8EEENSU_INS5_IJNSA_ILi8EEESH_EEENS5_IJSH_SB_EEEEEEEvNS4_8identityES11_S1B_vS1C_EENS_8epilogue10collective6detail29Sm90TmaWarpSpecializedAdapterINS1F_15DefaultEpilogueISJ_SK_SK_NS1E_6thread17LinearCombinationISJ_Li1EffLNS1J_9ScaleType4KindE0ELNS_15FloatRoundStyleE2ESJ_EENS1_15EpilogueDefaultEEEEEvvEEEEvNT_6ParamsE --------------------------
	.section	.nv.constant0._ZN7cutlass13device_kernelINS_4gemm6kernel13GemmUniversalIN4cute5tupleIJiiiiEEENS1_10collective13CollectiveMmaINS1_37MainloopSm90TmaGmmaWarpSpecializedFP8ILi5ENS5_IJNS4_1CILi1EEESB_SB_EEENS1_32KernelTmaWarpSpecializedPingpongEEENS5_IJNSA_ILi64EEENSA_ILi256EEENSA_ILi128EEEEEENS_12float_e5m2_tENS5_IJlSB_lEEENS_12float_e4m3_tESK_NS4_8TiledMMAINS4_8MMA_AtomIJNS4_4SM904GMMA31MMA_64x256x32_F32E5M2E4M3_SS_TNILNSP_7ScaleInE1ELSR_1EEEEEENS4_6LayoutISC_NS5_IJNSA_ILi0EEESV_SV_EEEEENS5_IJNS4_10UnderscoreESY_SY_EEEEENS4_13SM90_TMA_LOADENS4_14ComposedLayoutINS4_7SwizzleILi3ELi4ELi3EEENS4_18smem_ptr_flag_bitsILi8EEENSU_INS5_IJNSA_ILi8EEESH_EEENS5_IJSH_SB_EEEEEEEvNS4_8identityES11_S1B_vS1C_EENS_8epilogue10collective6detail29Sm90TmaWarpSpecializedAdapterINS1F_15DefaultEpilogueISJ_SK_SK_NS1E_6thread17LinearCombinationISJ_Li1EffLNS1J_9ScaleType4KindE0ELNS_15FloatRoundStyleE2ESJ_EENS1_15EpilogueDefaultEEEEEvvEEEEvNT_6ParamsE,"a",@progbits
	.sectionflags	@""
	.align	4
.nv.constant0._ZN7cutlass13device_kernelINS_4gemm6kernel13GemmUniversalIN4cute5tupleIJiiiiEEENS1_10collective13CollectiveMmaINS1_37MainloopSm90TmaGmmaWarpSpecializedFP8ILi5ENS5_IJNS4_1CILi1EEESB_SB_EEENS1_32KernelTmaWarpSpecializedPingpongEEENS5_IJNSA_ILi64EEENSA_ILi256EEENSA_ILi128EEEEEENS_12float_e5m2_tENS5_IJlSB_lEEENS_12float_e4m3_tESK_NS4_8TiledMMAINS4_8MMA_AtomIJNS4_4SM904GMMA31MMA_64x256x32_F32E5M2E4M3_SS_TNILNSP_7ScaleInE1ELSR_1EEEEEENS4_6LayoutISC_NS5_IJNSA_ILi0EEESV_SV_EEEEENS5_IJNS4_10UnderscoreESY_SY_EEEEENS4_13SM90_TMA_LOADENS4_14ComposedLayoutINS4_7SwizzleILi3ELi4ELi3EEENS4_18smem_ptr_flag_bitsILi8EEENSU_INS5_IJNSA_ILi8EEESH_EEENS5_IJSH_SB_EEEEEEEvNS4_8identityES11_S1B_vS1C_EENS_8epilogue10collective6detail29Sm90TmaWarpSpecializedAdapterINS1F_15DefaultEpilogueISJ_SK_SK_NS1E_6thread17LinearCombinationISJ_Li1EffLNS1J_9ScaleType4KindE0ELNS_15FloatRoundStyleE2ESJ_EENS1_15EpilogueDefaultEEEEEvvEEEEvNT_6ParamsE:
	.zero		1664


//--------------------- SYMBOLS --------------------------

	.type		.nv.reservedSmem.offset0,@object
	.size		.nv.reservedSmem.offset0,0x4
